def matmul_kernel(
    a_ptr,
    b_ptr,
    c_ptr,
    M,
    N,
    K,
    stride_am,
    stride_ak,
    stride_bk,
    stride_bn,
    stride_cm,
    stride_cn,
    BLOCK_M: tl.constexpr,
    BLOCK_N: tl.constexpr,
    BLOCK_K: tl.constexpr,
    GROUP_M: tl.constexpr,
):
    pid = tl.program_id(axis=0)
    num_pid_m = tl.cdiv(M, BLOCK_M)
    num_pid_n = tl.cdiv(N, BLOCK_N)
    num_pid_in_group = GROUP_M * num_pid_n
    group_id = pid // num_pid_in_group
    first_pid_m = group_id * GROUP_M
    group_size_m = min(num_pid_m - first_pid_m, GROUP_M)
    pid_m = first_pid_m + ((pid % num_pid_in_group) % group_size_m)
    pid_n = (pid % num_pid_in_group) // group_size_m

    offs_am = (pid_m * BLOCK_M + tl.arange(0, BLOCK_M)) % M
    offs_bn = (pid_n * BLOCK_N + tl.arange(0, BLOCK_N)) % N
    offs_k = tl.arange(0, BLOCK_K)
    a_ptrs = a_ptr + offs_am[:, None] * stride_am + offs_k[None, :] * stride_ak
    b_ptrs = b_ptr + offs_k[:, None] * stride_bk + offs_bn[None, :] * stride_bn

    acc = tl.zeros((BLOCK_M, BLOCK_N), dtype=tl.float32)
    for kk in range(0, tl.cdiv(K, BLOCK_K)):
        a = tl.load(a_ptrs, mask=offs_k[None, :] < K - kk * BLOCK_K, other=0.0)
        b = tl.load(b_ptrs, mask=offs_k[:, None] < K - kk * BLOCK_K, other=0.0)
        acc = tl.dot(a, b, acc)
        a_ptrs += BLOCK_K * stride_ak
        b_ptrs += BLOCK_K * stride_bk

    c = acc.to(c_ptr.dtype.element_ty)
    offs_cm = pid_m * BLOCK_M + tl.arange(0, BLOCK_M)
    offs_cn = pid_n * BLOCK_N + tl.arange(0, BLOCK_N)
    c_ptrs = c_ptr + offs_cm[:, None] * stride_cm + offs_cn[None, :] * stride_cn
    mask = (offs_cm[:, None] < M) & (offs_cn[None, :] < N)
    tl.store(c_ptrs, c, mask=mask)

# config = {"BLOCK_K": 128, "BLOCK_M": 64, "BLOCK_N": 128, "GROUP_M": 8, "arch": "sm_90", "dtype": "fp16", "num_ctas": 1, "num_stages": 3, "num_warps": 16}
# arch = sm_90


// ===== COMPILED SASS (sm_90a) =====

	.target	sm_90a

	.elftype	@"ET_EXEC"


//--------------------- .note.nv.tkinfo           --------------------------
	.section	.note.nv.tkinfo,"",@"SHT_NOTE"
	.sectionflags	@"SHF_NOTE_NV_TKINFO"
	.tkinfo
        /*0018*/ 	.word	0x00000002
        /*0030*/ 	.string	""
        /*0030*/ 	.string	"ptxas"
        /*0030*/ 	.string	"Cuda compilation tools, release 13.0, V13.0.88"
        /*0030*/ 	.string	"Build cuda_13.0.r13.0/compiler.36424714_0"
        /*0030*/ 	.string	"-v  -suppress-debug-info  -lineinfo  -arch sm_90a "



//--------------------- .note.nv.cuinfo           --------------------------
	.section	.note.nv.cuinfo,"",@"SHT_NOTE"
	.sectionflags	@"SHF_NOTE_NV_CUINFO"
        /*0018*/ 	.short	0x0002
        /*001a*/ 	.short	0x005a
        /*001c*/ 	.short	0x0082
	.zero		2


//--------------------- .nv.info                  --------------------------
	.section	.nv.info,"",@"SHT_CUDA_INFO"
	.align	4


	//----- nvinfo : EIATTR_REGCOUNT
	.align		4
        /*0000*/ 	.byte	0x04, 0x2f
        /*0002*/ 	.short	(.L_1 - .L_0)
	.align		4
.L_0:
        /*0004*/ 	.word	index@(matmul_kernel)
        /*0008*/ 	.word	0x00000080


	//----- nvinfo : EIATTR_FRAME_SIZE
	.align		4
.L_1:
        /*000c*/ 	.byte	0x04, 0x11
        /*000e*/ 	.short	(.L_3 - .L_2)
	.align		4
.L_2:
        /*0010*/ 	.word	index@(matmul_kernel)
        /*0014*/ 	.word	0x00000028


	//----- nvinfo : EIATTR_MIN_STACK_SIZE
	.align		4
.L_3:
        /*0018*/ 	.byte	0x04, 0x12
        /*001a*/ 	.short	(.L_5 - .L_4)
	.align		4
.L_4:
        /*001c*/ 	.word	index@(matmul_kernel)
        /*0020*/ 	.word	0x00000028
.L_5:


//--------------------- .nv.compat                --------------------------
	.section	.nv.compat,"",@"SHT_CUDA_COMPAT_INFO"
	.align	4
        /*0000*/ 	.byte	0x02, 0x09, 0x01, 0x00, 0x02, 0x02, 0x04, 0x00, 0x02, 0x05, 0x05, 0x00, 0x03, 0x07, 0x01, 0x01
        /*0010*/ 	.byte	0x02, 0x03, 0x00, 0x00, 0x02, 0x06, 0x01, 0x00, 0x04, 0x0b, 0x08, 0x00, 0x00, 0x00, 0x00, 0x00
        /*0020*/ 	.byte	0x00, 0x00, 0x00, 0x00


//--------------------- .nv.info.matmul_kernel    --------------------------
	.section	.nv.info.matmul_kernel,"",@"SHT_CUDA_INFO"
	.sectionflags	@""
	.align	4


	//----- nvinfo : EIATTR_CUDA_API_VERSION
	.align		4
        /*0000*/ 	.byte	0x04, 0x37
        /*0002*/ 	.short	(.L_7 - .L_6)
.L_6:
        /*0004*/ 	.word	0x00000082


	//----- nvinfo : EIATTR_KPARAM_INFO
	.align		4
.L_7:
        /*0008*/ 	.byte	0x04, 0x17
        /*000a*/ 	.short	(.L_9 - .L_8)
.L_8:
        /*000c*/ 	.word	0x00000000
        /*0010*/ 	.short	0x000d
        /*0012*/ 	.short	0x0048
        /*0014*/ 	.byte	0x00, 0xf4, 0x21, 0x00


	//----- nvinfo : EIATTR_KPARAM_INFO
	.align		4
.L_9:
        /*0018*/ 	.byte	0x04, 0x17
        /*001a*/ 	.short	(.L_11 - .L_10)
.L_10:
        /*001c*/ 	.word	0x00000000
        /*0020*/ 	.short	0x000c
        /*0022*/ 	.short	0x0040
        /*0024*/ 	.byte	0x00, 0xf4, 0x21, 0x00


	//----- nvinfo : EIATTR_KPARAM_INFO
	.align		4
.L_11:
        /*0028*/ 	.byte	0x04, 0x17
        /*002a*/ 	.short	(.L_13 - .L_12)
.L_12:
        /*002c*/ 	.word	0x00000000
        /*0030*/ 	.short	0x000b
        /*0032*/ 	.short	0x0038
        /*0034*/ 	.byte	0x00, 0xf0, 0x11, 0x00


	//----- nvinfo : EIATTR_KPARAM_INFO
	.align		4
.L_13:
        /*0038*/ 	.byte	0x04, 0x17
        /*003a*/ 	.short	(.L_15 - .L_14)
.L_14:
        /*003c*/ 	.word	0x00000000
        /*0040*/ 	.short	0x000a
        /*0042*/ 	.short	0x0034
        /*0044*/ 	.byte	0x00, 0xf0, 0x11, 0x00


	//----- nvinfo : EIATTR_KPARAM_INFO
	.align		4
.L_15:
        /*0048*/ 	.byte	0x04, 0x17
        /*004a*/ 	.short	(.L_17 - .L_16)
.L_16:
        /*004c*/ 	.word	0x00000000
        /*0050*/ 	.short	0x0009
        /*0052*/ 	.short	0x0030
        /*0054*/ 	.byte	0x00, 0xf0, 0x11, 0x00


	//----- nvinfo : EIATTR_KPARAM_INFO
	.align		4
.L_17:
        /*0058*/ 	.byte	0x04, 0x17
        /*005a*/ 	.short	(.L_19 - .L_18)
.L_18:
        /*005c*/ 	.word	0x00000000
        /*0060*/ 	.short	0x0008
        /*0062*/ 	.short	0x002c
        /*0064*/ 	.byte	0x00, 0xf0, 0x11, 0x00


	//----- nvinfo : EIATTR_KPARAM_INFO
	.align		4
.L_19:
        /*0068*/ 	.byte	0x04, 0x17
        /*006a*/ 	.short	(.L_21 - .L_20)
.L_20:
        /*006c*/ 	.word	0x00000000
        /*0070*/ 	.short	0x0007
        /*0072*/ 	.short	0x0028
        /*0074*/ 	.byte	0x00, 0xf0, 0x11, 0x00


	//----- nvinfo : EIATTR_KPARAM_INFO
	.align		4
.L_21:
        /*0078*/ 	.byte	0x04, 0x17
        /*007a*/ 	.short	(.L_23 - .L_22)
.L_22:
        /*007c*/ 	.word	0x00000000
        /*0080*/ 	.short	0x0006
        /*0082*/ 	.short	0x0024
        /*0084*/ 	.byte	0x00, 0xf0, 0x11, 0x00


	//----- nvinfo : EIATTR_KPARAM_INFO
	.align		4
.L_23:
        /*0088*/ 	.byte	0x04, 0x17
        /*008a*/ 	.short	(.L_25 - .L_24)
.L_24:
        /*008c*/ 	.word	0x00000000
        /*0090*/ 	.short	0x0005
        /*0092*/ 	.short	0x0020
        /*0094*/ 	.byte	0x00, 0xf0, 0x11, 0x00


	//----- nvinfo : EIATTR_KPARAM_INFO
	.align		4
.L_25:
        /*0098*/ 	.byte	0x04, 0x17
        /*009a*/ 	.short	(.L_27 - .L_26)
.L_26:
        /*009c*/ 	.word	0x00000000
        /*00a0*/ 	.short	0x0004
        /*00a2*/ 	.short	0x001c
        /*00a4*/ 	.byte	0x00, 0xf0, 0x11, 0x00


	//----- nvinfo : EIATTR_KPARAM_INFO
	.align		4
.L_27:
        /*00a8*/ 	.byte	0x04, 0x17
        /*00aa*/ 	.short	(.L_29 - .L_28)
.L_28:
        /*00ac*/ 	.word	0x00000000
        /*00b0*/ 	.short	0x0003
        /*00b2*/ 	.short	0x0018
        /*00b4*/ 	.byte	0x00, 0xf0, 0x11, 0x00


	//----- nvinfo : EIATTR_KPARAM_INFO
	.align		4
.L_29:
        /*00b8*/ 	.byte	0x04, 0x17
        /*00ba*/ 	.short	(.L_31 - .L_30)
.L_30:
        /*00bc*/ 	.word	0x00000000
        /*00c0*/ 	.short	0x0002
        /*00c2*/ 	.short	0x0010
        /*00c4*/ 	.byte	0x00, 0xf4, 0x21, 0x00


	//----- nvinfo : EIATTR_KPARAM_INFO
	.align		4
.L_31:
        /*00c8*/ 	.byte	0x04, 0x17
        /*00ca*/ 	.short	(.L_33 - .L_32)
.L_32:
        /*00cc*/ 	.word	0x00000000
        /*00d0*/ 	.short	0x0001
        /*00d2*/ 	.short	0x0008
        /*00d4*/ 	.byte	0x00, 0xf4, 0x21, 0x00


	//----- nvinfo : EIATTR_KPARAM_INFO
	.align		4
.L_33:
        /*00d8*/ 	.byte	0x04, 0x17
        /*00da*/ 	.short	(.L_35 - .L_34)
.L_34:
        /*00dc*/ 	.word	0x00000000
        /*00e0*/ 	.short	0x0000
        /*00e2*/ 	.short	0x0000
        /*00e4*/ 	.byte	0x00, 0xf4, 0x21, 0x00


	//----- nvinfo : EIATTR_SPARSE_MMA_MASK
	.align		4
.L_35:
        /*00e8*/ 	.byte	0x03, 0x50
        /*00ea*/ 	.short	0x0000


	//----- nvinfo : EIATTR_MAXREG_COUNT
	.align		4
        /*00ec*/ 	.byte	0x03, 0x1b
        /*00ee*/ 	.short	0x0080


	//----- nvinfo : EIATTR_NUM_BARRIERS
	.align		4
        /*00f0*/ 	.byte	0x02, 0x4c
        /*00f2*/ 	.byte	0x01
	.zero		1


	//----- nvinfo : EIATTR_ANNOTATIONS
	.align		4
        /*00f4*/ 	.byte	0x04, 0x55
        /*00f6*/ 	.short	(.L_37 - .L_36)


	//   ....[0]....
.L_36:
        /*00f8*/ 	.word	0x00000001
        /*00fc*/ 	.byte	0x80, 0x05, 0x00, 0x00, 0x01, 0x00, 0x00, 0x00, 0xb0, 0x05, 0x00, 0x00, 0x01, 0x00, 0x00, 0x00
        /* <DEDUP_REMOVED lines=10> */
        /*01ac*/ 	.byte	0xc0, 0x4b, 0x00, 0x00, 0x01, 0x00, 0x00, 0x00, 0x00, 0x4c, 0x00, 0x00


	//----- nvinfo : EIATTR_MERCURY_ISA_VERSION
	.align		4
.L_37:
        /*01b8*/ 	.byte	0x03, 0x5f
        /*01ba*/ 	.short	0x0101


	//----- nvinfo : EIATTR_EXIT_INSTR_OFFSETS
	.align		4
        /*01bc*/ 	.byte	0x04, 0x1c
        /*01be*/ 	.short	(.L_39 - .L_38)


	//   ....[0]....
.L_38:
        /*01c0*/ 	.word	0x000054b0


	//   ....[1]....
        /*01c4*/ 	.word	0x000054e0


	//----- nvinfo : EIATTR_REQNTID
	.align		4
.L_39:
        /*01c8*/ 	.byte	0x04, 0x10
        /*01ca*/ 	.short	(.L_41 - .L_40)
.L_40:
        /*01cc*/ 	.word	0x00000200
        /*01d0*/ 	.word	0x00000001
        /*01d4*/ 	.word	0x00000001


	//----- nvinfo : EIATTR_CBANK_PARAM_SIZE
	.align		4
.L_41:
        /*01d8*/ 	.byte	0x03, 0x19
        /*01da*/ 	.short	0x0050


	//----- nvinfo : EIATTR_PARAM_CBANK
	.align		4
        /*01dc*/ 	.byte	0x04, 0x0a
        /*01de*/ 	.short	(.L_43 - .L_42)
	.align		4
.L_42:
        /*01e0*/ 	.word	index@(.nv.constant0.matmul_kernel)
        /*01e4*/ 	.short	0x0210
        /*01e6*/ 	.short	0x0050


	//----- nvinfo : EIATTR_SW_WAR
	.align		4
.L_43:
        /*01e8*/ 	.byte	0x04, 0x36
        /*01ea*/ 	.short	(.L_45 - .L_44)
.L_44:
        /*01ec*/ 	.word	0x00000008
.L_45:


//--------------------- .nv.callgraph             --------------------------
	.section	.nv.callgraph,"",@"SHT_CUDA_CALLGRAPH"
	.align	4
	.sectionentsize	8
	.align		4
        /*0000*/ 	.word	0x00000000
	.align		4
        /*0004*/ 	.word	0xffffffff
	.align		4
        /*0008*/ 	.word	0x00000000
	.align		4
        /*000c*/ 	.word	0xfffffffe
	.align		4
        /*0010*/ 	.word	0x00000000
	.align		4
        /*0014*/ 	.word	0xfffffffd
	.align		4
        /*0018*/ 	.word	0x00000000
	.align		4
        /*001c*/ 	.word	0xfffffffc


//--------------------- .text.matmul_kernel       --------------------------
	.section	.text.matmul_kernel,"ax",@progbits
	.align	128
        .global         matmul_kernel
        .type           matmul_kernel,@function
        .size           matmul_kernel,(.L_x_3 - matmul_kernel)
        .other          matmul_kernel,@"STO_CUDA_ENTRY STV_DEFAULT"
matmul_kernel:
.text.matmul_kernel:
[----:B------:R-:W0:Y:S08]  /*0000*/  LDC R1, c[0x0][0x28] ;  /* 0x00000a00ff017b82 */ /* 0x000e300000000800 */
[----:B------:R-:W1:Y:S01]  /*0010*/  LDC.64 R22, c[0x0][0x228] ;  /* 0x00008a00ff167b82 */ /* 0x000e620000000a00 */
[----:B------:R-:W2:Y:S01]  /*0020*/  S2R R5, SR_CTAID.X ;  /* 0x0000000000057919 */ /* 0x000ea20000002500 */
[----:B0-----:R-:W-:Y:S01]  /*0030*/  VIADD R1, R1, 0xffffffd8 ;  /* 0xffffffd801017836 */ /* 0x001fe20000000000 */
[----:B------:R-:W-:Y:S01]  /*0040*/  UMOV UR5, 0x400 ;  /* 0x0000040000057882 */ /* 0x000fe20000000000 */
[----:B------:R-:W-:Y:S01]  /*0050*/  ULDC.64 UR40, c[0x0][0x208] ;  /* 0x0000820000287ab9 */ /* 0x000fe20000000a00 */
[----:B------:R-:W0:Y:S01]  /*0060*/  S2R R53, SR_TID.X ;  /* 0x0000000000357919 */ /* 0x000e220000002100 */
[----:B------:R-:W-:-:S02]  /*0070*/  CS2R R24, SRZ ;  /* 0x0000000000187805 */ /* 0x000fc4000001ff00 */
[----:B------:R-:W-:Y:S01]  /*0080*/  CS2R R26, SRZ ;  /* 0x00000000001a7805 */ /* 0x000fe2000001ff00 */
[----:B------:R-:W3:Y:S01]  /*0090*/  S2UR UR4, SR_CgaCtaId ;  /* 0x00000000000479c3 */ /* 0x000ee20000008800 */
[----:B-1----:R-:W-:-:S05]  /*00a0*/  VIADD R0, R23, 0x7f ;  /* 0x0000007f17007836 */ /* 0x002fca0000000000 */
[----:B------:R-:W-:Y:S01]  /*00b0*/  SHF.R.S32.HI R3, RZ, 0x1f, R0 ;  /* 0x0000001fff037819 */ /* 0x000fe20000011400 */
[----:B---3--:R-:W-:-:S03]  /*00c0*/  ULEA UR5, UR4, UR5, 0x18 ;  /* 0x0000000504057291 */ /* 0x008fc6000f8ec03f */
[----:B------:R-:W-:Y:S02]  /*00d0*/  LEA.HI R3, R3, R0, RZ, 0x7 ;  /* 0x0000000003037211 */ /* 0x000fe400078f38ff */
[----:B--2---:R-:W-:Y:S02]  /*00e0*/  IABS R8, R5 ;  /* 0x0000000500087213 */ /* 0x004fe40000000000 */
[----:B------:R-:W-:-:S05]  /*00f0*/  SHF.R.S32.HI R3, RZ, 0x7, R3 ;  /* 0x00000007ff037819 */ /* 0x000fca0000011403 */
[----:B------:R-:W-:-:S05]  /*0100*/  IMAD.SHL.U32 R4, R3, 0x8, RZ ;  /* 0x0000000803047824 */ /* 0x000fca00078e00ff */
[-C--:B------:R-:W-:Y:S02]  /*0110*/  IABS R7, R4.reuse ;  /* 0x0000000400077213 */ /* 0x080fe40000000000 */
[----:B------:R-:W-:Y:S02]  /*0120*/  IABS R10, R4 ;  /* 0x00000004000a7213 */ /* 0x000fe40000000000 */
[----:B------:R-:W1:Y:S08]  /*0130*/  I2F.RP R0, R7 ;  /* 0x0000000700007306 */ /* 0x000e700000209400 */
[----:B-1----:R-:W1:Y:S02]  /*0140*/  MUFU.RCP R0, R0 ;  /* 0x0000000000007308 */ /* 0x002e640000001000 */
[----:B-1----:R-:W-:-:S02]  /*0150*/  VIADD R2, R0, 0xffffffe ;  /* 0x0ffffffe00027836 */ /* 0x002fc40000000000 */
[----:B------:R-:W-:-:S04]  /*0160*/  IMAD.MOV R0, RZ, RZ, -R10 ;  /* 0x000000ffff007224 */ /* 0x000fc800078e0a0a */
[----:B------:R1:W2:Y:S02]  /*0170*/  F2I.FTZ.U32.TRUNC.NTZ R3, R2 ;  /* 0x0000000200037305 */ /* 0x0002a4000021f000 */
[----:B-1----:R-:W-:Y:S02]  /*0180*/  IMAD.MOV.U32 R2, RZ, RZ, RZ ;  /* 0x000000ffff027224 */ /* 0x002fe400078e00ff */
[----:B--2---:R-:W-:-:S04]  /*0190*/  IMAD.MOV R6, RZ, RZ, -R3 ;  /* 0x000000ffff067224 */ /* 0x004fc800078e0a03 */
[----:B------:R-:W-:Y:S02]  /*01a0*/  IMAD R9, R6, R7, RZ ;  /* 0x0000000706097224 */ /* 0x000fe400078e02ff */
[----:B------:R-:W-:Y:S02]  /*01b0*/  IMAD.MOV.U32 R6, RZ, RZ, R8 ;  /* 0x000000ffff067224 */ /* 0x000fe400078e0008 */
[----:B------:R-:W-:-:S06]  /*01c0*/  IMAD.HI.U32 R3, R3, R9, R2 ;  /* 0x0000000903037227 */ /* 0x000fcc00078e0002 */
[----:B------:R-:W-:-:S04]  /*01d0*/  IMAD.HI.U32 R3, R3, R6, RZ ;  /* 0x0000000603037227 */ /* 0x000fc800078e00ff */
[----:B------:R-:W-:-:S05]  /*01e0*/  IMAD R0, R3, R0, R6 ;  /* 0x0000000003007224 */ /* 0x000fca00078e0206 */
[----:B------:R-:W-:-:S13]  /*01f0*/  ISETP.GT.U32.AND P1, PT, R7, R0, PT ;  /* 0x000000000700720c */ /* 0x000fda0003f24070 */
[----:B------:R-:W-:Y:S02]  /*0200*/  @!P1 IMAD.IADD R0, R0, 0x1, -R7 ;  /* 0x0000000100009824 */ /* 0x000fe400078e0a07 */
[----:B------:R-:W-:Y:S01]  /*0210*/  @!P1 VIADD R3, R3, 0x1 ;  /* 0x0000000103039836 */ /* 0x000fe20000000000 */
[----:B------:R-:W-:Y:S02]  /*0220*/  ISETP.NE.AND P1, PT, R4, RZ, PT ;  /* 0x000000ff0400720c */ /* 0x000fe40003f25270 */
[----:B------:R-:W-:Y:S02]  /*0230*/  ISETP.GE.U32.AND P0, PT, R0, R7, PT ;  /* 0x000000070000720c */ /* 0x000fe40003f06070 */
[----:B------:R-:W-:-:S04]  /*0240*/  LOP3.LUT R0, R5, R4, RZ, 0x3c, !PT ;  /* 0x0000000405007212 */ /* 0x000fc800078e3cff */
[----:B------:R-:W-:Y:S01]  /*0250*/  ISETP.GE.AND P2, PT, R0, RZ, PT ;  /* 0x000000ff0000720c */ /* 0x000fe20003f46270 */
[----:B------:R-:W-:-:S06]  /*0260*/  VIADD R0, R22, 0x3f ;  /* 0x0000003f16007836 */ /* 0x000fcc0000000000 */
[----:B------:R-:W-:-:S04]  /*0270*/  @P0 VIADD R3, R3, 0x1 ;  /* 0x0000000103030836 */ /* 0x000fc80000000000 */
[----:B------:R-:W-:Y:S01]  /*0280*/  IMAD.MOV.U32 R2, RZ, RZ, R3 ;  /* 0x000000ffff027224 */ /* 0x000fe200078e0003 */
[----:B------:R-:W-:-:S03]  /*0290*/  SHF.R.S32.HI R3, RZ, 0x1f, R0 ;  /* 0x0000001fff037819 */ /* 0x000fc60000011400 */
[----:B------:R-:W-:Y:S01]  /*02a0*/  @!P2 IMAD.MOV R2, RZ, RZ, -R2 ;  /* 0x000000ffff02a224 */ /* 0x000fe200078e0a02 */
[----:B------:R-:W-:Y:S02]  /*02b0*/  @!P1 LOP3.LUT R2, RZ, R4, RZ, 0x33, !PT ;  /* 0x00000004ff029212 */ /* 0x000fe400078e33ff */
[----:B------:R-:W-:-:S03]  /*02c0*/  LEA.HI R3, R3, R0, RZ, 0x6 ;  /* 0x0000000003037211 */ /* 0x000fc600078f30ff */
[----:B------:R-:W-:Y:S02]  /*02d0*/  IMAD.SHL.U32 R6, R2, 0x8, RZ ;  /* 0x0000000802067824 */ /* 0x000fe400078e00ff */
[----:B------:R-:W-:-:S03]  /*02e0*/  IMAD.MOV R2, RZ, RZ, -R2 ;  /* 0x000000ffff027224 */ /* 0x000fc600078e0a02 */
[----:B------:R-:W-:Y:S01]  /*02f0*/  LEA.HI.SX32 R3, R3, -R6, 0x1a ;  /* 0x8000000603037211 */ /* 0x000fe200078fd2ff */
[----:B------:R-:W-:-:S03]  /*0300*/  IMAD R8, R4, R2, R5 ;  /* 0x0000000204087224 */ /* 0x000fc600078e0205 */
[----:B------:R-:W-:-:S04]  /*0310*/  VIMNMX R11, R3, 0x8, PT ;  /* 0x00000008030b7848 */ /* 0x000fc80003fe0100 */
[-C--:B------:R-:W-:Y:S02]  /*0320*/  IABS R7, R11.reuse ;  /* 0x0000000b00077213 */ /* 0x080fe40000000000 */
[----:B------:R-:W-:Y:S02]  /*0330*/  IABS R4, R11 ;  /* 0x0000000b00047213 */ /* 0x000fe40000000000 */
[----:B------:R-:W1:Y:S08]  /*0340*/  I2F.RP R0, R7 ;  /* 0x0000000700007306 */ /* 0x000e700000209400 */
[----:B-1----:R-:W1:Y:S02]  /*0350*/  MUFU.RCP R0, R0 ;  /* 0x0000000000007308 */ /* 0x002e640000001000 */
[----:B-1----:R-:W-:-:S02]  /*0360*/  VIADD R3, R0, 0xffffffe ;  /* 0x0ffffffe00037836 */ /* 0x002fc40000000000 */
[----:B------:R-:W-:-:S04]  /*0370*/  IMAD.MOV R0, RZ, RZ, -R4 ;  /* 0x000000ffff007224 */ /* 0x000fc800078e0a04 */
[----:B------:R-:W1:Y:S02]  /*0380*/  F2I.FTZ.U32.TRUNC.NTZ R3, R3 ;  /* 0x0000000300037305 */ /* 0x000e64000021f000 */
[----:B-1----:R-:W-:-:S04]  /*0390*/  IMAD.MOV R9, RZ, RZ, -R3 ;  /* 0x000000ffff097224 */ /* 0x002fc800078e0a03 */
[----:B------:R-:W-:Y:S01]  /*03a0*/  IMAD.MOV.U32 R2, RZ, RZ, R9 ;  /* 0x000000ffff027224 */ /* 0x000fe200078e0009 */
[----:B------:R-:W-:-:S03]  /*03b0*/  IABS R9, R8 ;  /* 0x0000000800097213 */ /* 0x000fc60000000000 */
[----:B------:R-:W-:Y:S02]  /*03c0*/  IMAD R5, R2, R7, RZ ;  /* 0x0000000702057224 */ /* 0x000fe400078e02ff */
[----:B------:R-:W-:-:S04]  /*03d0*/  IMAD.MOV.U32 R2, RZ, RZ, RZ ;  /* 0x000000ffff027224 */ /* 0x000fc800078e00ff */
[----:B------:R-:W-:Y:S01]  /*03e0*/  IMAD.HI.U32 R2, R3, R5, R2 ;  /* 0x0000000503027227 */ /* 0x000fe200078e0002 */
[----:B0-----:R-:W-:-:S05]  /*03f0*/  LOP3.LUT R3, R53, 0x3f, RZ, 0xc0, !PT ;  /* 0x0000003f35037812 */ /* 0x001fca00078ec0ff */
        /* <DEDUP_REMOVED lines=8> */
[----:B------:R-:W-:-:S07]  /*0480*/  ISETP.GE.AND P2, PT, R0, RZ, PT ;  /* 0x000000ff0000720c */ /* 0x000fce0003f46270 */
[----:B------:R-:W-:-:S04]  /*0490*/  @P0 VIADD R2, R2, 0x1 ;  /* 0x0000000102020836 */ /* 0x000fc80000000000 */
[----:B------:R-:W-:Y:S02]  /*04a0*/  IMAD.MOV.U32 R4, RZ, RZ, R2 ;  /* 0x000000ffff047224 */ /* 0x000fe400078e0002 */
[----:B------:R-:W0:Y:S02]  /*04b0*/  LDC R2, c[0x0][0x230] ;  /* 0x00008c00ff027b82 */ /* 0x000e240000000800 */
[----:B------:R-:W-:Y:S01]  /*04c0*/  @!P2 IMAD.MOV R4, RZ, RZ, -R4 ;  /* 0x000000ffff04a224 */ /* 0x000fe200078e0a04 */
[----:B------:R-:W-:-:S05]  /*04d0*/  @!P1 LOP3.LUT R4, RZ, R11, RZ, 0x33, !PT ;  /* 0x0000000bff049212 */ /* 0x000fca00078e33ff */
[----:B------:R-:W-:Y:S02]  /*04e0*/  IMAD.MOV R0, RZ, RZ, -R4 ;  /* 0x000000ffff007224 */ /* 0x000fe400078e0a04 */
[----:B------:R-:W-:Y:S02]  /*04f0*/  IMAD.SHL.U32 R14, R4, 0x80, RZ ;  /* 0x00000080040e7824 */ /* 0x000fe400078e00ff */
[----:B------:R-:W-:Y:S01]  /*0500*/  IMAD R0, R11, R0, R8 ;  /* 0x000000000b007224 */ /* 0x000fe200078e0208 */
[----:B------:R-:W-:Y:S02]  /*0510*/  CS2R R10, SRZ ;  /* 0x00000000000a7805 */ /* 0x000fe4000001ff00 */
[----:B------:R-:W-:Y:S01]  /*0520*/  LOP3.LUT R8, R53, 0x180, RZ, 0xc0, !PT ;  /* 0x0000018035087812 */ /* 0x000fe200078ec0ff */
[----:B------:R-:W-:Y:S01]  /*0530*/  IMAD.IADD R0, R6, 0x1, R0 ;  /* 0x0000000106007824 */ /* 0x000fe200078e0200 */
[----:B------:R-:W-:-:S03]  /*0540*/  CS2R R6, SRZ ;  /* 0x0000000000067805 */ /* 0x000fc6000001ff00 */
[----:B------:R-:W-:Y:S01]  /*0550*/  IMAD R15, R0, 0x40, R3 ;  /* 0x00000040000f7824 */ /* 0x000fe200078e0203 */
[----:B------:R-:W-:Y:S01]  /*0560*/  SHF.R.U32.HI R0, RZ, 0x6, R53 ;  /* 0x00000006ff007819 */ /* 0x000fe20000011635 */
[----:B0-----:R-:W-:-:S03]  /*0570*/  VIADD R3, R2, 0x7f ;  /* 0x0000007f02037836 */ /* 0x001fc60000000000 */
[----:B------:R0:W-:Y:S01]  /*0580*/  STL [R1+0x1c], R15 ;  /* 0x00001c0f01007387 */ /* 0x0001e20000100800 */
[----:B------:R-:W-:Y:S02]  /*0590*/  LOP3.LUT R2, R53, 0x7f, RZ, 0xc0, !PT ;  /* 0x0000007f35027812 */ /* 0x000fe400078ec0ff */
[----:B------:R-:W-:Y:S01]  /*05a0*/  SGXT.U32 R0, R0, 0x3 ;  /* 0x000000030000781a */ /* 0x000fe20000000000 */
[----:B------:R0:W-:Y:S01]  /*05b0*/  STL [R1+0x18], R14 ;  /* 0x0000180e01007387 */ /* 0x0001e20000100800 */
[----:B------:R-:W-:-:S13]  /*05c0*/  ISETP.GE.AND P0, PT, R3, 0x80, PT ;  /* 0x000000800300780c */ /* 0x000fda0003f06270 */
[----:B0-----:R-:W-:Y:S05]  /*05d0*/  @!P0 BRA `(.L_x_0) ;  /* 0x0000004400788947 */ /* 0x001fea0003800000 */
[----:B------:R-:W-:Y:S01]  /*05e0*/  IABS R11, R22 ;  /* 0x00000016000b7213 */ /* 0x000fe20000000000 */
[----:B------:R-:W0:Y:S01]  /*05f0*/  LDC R75, c[0x0][0x238] ;  /* 0x00008e00ff4b7b82 */ /* 0x000e220000000800 */
[----:B------:R-:W-:Y:S01]  /*0600*/  IABS R5, R23 ;  /* 0x0000001700057213 */ /* 0x000fe20000000000 */
[----:B------:R-:W-:Y:S01]  /*0610*/  ULDC UR4, c[0x0][0x234] ;  /* 0x00008d0000047ab9 */ /* 0x000fe20000000800 */
[----:B------:R-:W1:Y:S01]  /*0620*/  I2F.RP R9, R11 ;  /* 0x0000000b00097306 */ /* 0x000e620000209400 */
[----:B------:R-:W-:Y:S01]  /*0630*/  IABS R12, R15 ;  /* 0x0000000f000c7213 */ /* 0x000fe20000000000 */
[----:B------:R-:W-:Y:S01]  /*0640*/  UIADD3 UR6, UR5, 0x8000, URZ ;  /* 0x0000800005067890 */ /* 0x000fe2000fffe03f */
[----:B------:R-:W-:Y:S01]  /*0650*/  ISETP.GE.AND P5, PT, R15, RZ, PT ;  /* 0x000000ff0f00720c */ /* 0x000fe20003fa6270 */
[----:B------:R-:W-:Y:S01]  /*0660*/  ULDC.64 UR8, c[0x0][0x210] ;  /* 0x0000840000087ab9 */ /* 0x000fe20000000a00 */
[----:B------:R-:W-:Y:S01]  /*0670*/  ISETP.NE.AND P3, PT, R22, RZ, PT ;  /* 0x000000ff1600720c */ /* 0x000fe20003f65270 */
[----:B------:R-:W-:-:S02]  /*0680*/  USHF.R.U32.HI UR6, URZ, 0x4, UR6 ;  /* 0x000000043f067899 */ /* 0x000fc40008011606 */
[----:B------:R-:W2:Y:S02]  /*0690*/  I2F.RP R4, R5 ;  /* 0x0000000500047306 */ /* 0x000ea40000209400 */
[----:B------:R-:W-:-:S03]  /*06a0*/  USGXT.U32 UR12, UR6, 0xe ;  /* 0x0000000e060c789a */ /* 0x000fc60008000000 */
[----:B------:R-:W-:-:S03]  /*06b0*/  ULDC UR6, c[0x0][0x230] ;  /* 0x00008c0000067ab9 */ /* 0x000fc60000000800 */
[----:B-1----:R-:W1:Y:S08]  /*06c0*/  MUFU.RCP R9, R9 ;  /* 0x0000000900097308 */ /* 0x002e700000001000 */
[----:B--2---:R-:W2:Y:S01]  /*06d0*/  MUFU.RCP R4, R4 ;  /* 0x0000000400047308 */ /* 0x004ea20000001000 */
[----:B-1----:R-:W-:-:S07]  /*06e0*/  VIADD R6, R9, 0xffffffe ;  /* 0x0ffffffe09067836 */ /* 0x002fce0000000000 */
[----:B------:R1:W3:Y:S01]  /*06f0*/  F2I.FTZ.U32.TRUNC.NTZ R7, R6 ;  /* 0x0000000600077305 */ /* 0x0002e2000021f000 */
[----:B--2---:R-:W-:Y:S02]  /*0700*/  VIADD R9, R4, 0xffffffe ;  /* 0x0ffffffe04097836 */ /* 0x004fe40000000000 */
[----:B-1----:R-:W-:-:S05]  /*0710*/  IMAD.MOV.U32 R6, RZ, RZ, RZ ;  /* 0x000000ffff067224 */ /* 0x002fca00078e00ff */
[----:B------:R-:W1:Y:S01]  /*0720*/  F2I.FTZ.U32.TRUNC.NTZ R9, R9 ;  /* 0x0000000900097305 */ /* 0x000e62000021f000 */
[----:B---3--:R-:W-:-:S04]  /*0730*/  IMAD.MOV R10, RZ, RZ, -R7 ;  /* 0x000000ffff0a7224 */ /* 0x008fc800078e0a07 */
[----:B------:R-:W-:-:S04]  /*0740*/  IMAD R13, R10, R11, RZ ;  /* 0x0000000b0a0d7224 */ /* 0x000fc800078e02ff */
[----:B------:R-:W-:Y:S01]  /*0750*/  IMAD.HI.U32 R7, R7, R13, R6 ;  /* 0x0000000d07077227 */ /* 0x000fe200078e0006 */
[----:B------:R-:W-:-:S03]  /*0760*/  LEA.HI R6, R8, R14, RZ, 0x19 ;  /* 0x0000000e08067211 */ /* 0x000fc600078fc8ff */
[----:B-1----:R-:W-:Y:S01]  /*0770*/  IMAD.MOV R4, RZ, RZ, -R9 ;  /* 0x000000ffff047224 */ /* 0x002fe200078e0a09 */
[----:B------:R-:W-:Y:S01]  /*0780*/  IABS R58, R6 ;  /* 0x00000006003a7213 */ /* 0x000fe20000000000 */
[----:B------:R-:W-:-:S04]  /*0790*/  IMAD.HI.U32 R7, R7, R12, RZ ;  /* 0x0000000c07077227 */ /* 0x000fc800078e00ff */
[----:B------:R-:W-:Y:S02]  /*07a0*/  IMAD.MOV R7, RZ, RZ, -R7 ;  /* 0x000000ffff077224 */ /* 0x000fe400078e0a07 */
[----:B------:R-:W-:Y:S02]  /*07b0*/  IMAD.MOV.U32 R8, RZ, RZ, R4 ;  /* 0x000000ffff087224 */ /* 0x000fe400078e0004 */
[C---:B------:R-:W-:Y:S02]  /*07c0*/  IMAD R12, R11.reuse, R7, R12 ;  /* 0x000000070b0c7224 */ /* 0x040fe400078e020c */
[----:B------:R-:W-:Y:S02]  /*07d0*/  IMAD R7, R8, R5, RZ ;  /* 0x0000000508077224 */ /* 0x000fe400078e02ff */
[----:B------:R-:W-:Y:S01]  /*07e0*/  VIADD R4, R6, 0x7c ;  /* 0x0000007c06047836 */ /* 0x000fe20000000000 */
[----:B------:R-:W-:Y:S01]  /*07f0*/  ISETP.GT.U32.AND P0, PT, R11, R12, PT ;  /* 0x0000000c0b00720c */ /* 0x000fe20003f04070 */
[----:B------:R-:W-:-:S02]  /*0800*/  IMAD.MOV.U32 R8, RZ, RZ, RZ ;  /* 0x000000ffff087224 */ /* 0x000fc400078e00ff */
[----:B------:R-:W-:Y:S01]  /*0810*/  VIADD R17, R6, 0x70 ;  /* 0x0000007006117836 */ /* 0x000fe20000000000 */
[----:B------:R-:W-:Y:S01]  /*0820*/  IABS R10, R4 ;  /* 0x00000004000a7213 */ /* 0x000fe20000000000 */
[----:B------:R-:W-:Y:S01]  /*0830*/  IMAD.HI.U32 R7, R9, R7, R8 ;  /* 0x0000000709077227 */ /* 0x000fe200078e0008 */
[----:B------:R-:W-:Y:S02]  /*0840*/  ISETP.GE.AND P1, PT, R4, RZ, PT ;  /* 0x000000ff0400720c */ /* 0x000fe40003f26270 */
[----:B------:R-:W-:Y:S01]  /*0850*/  IABS R16, R17 ;  /* 0x0000001100107213 */ /* 0x000fe20000000000 */
[----:B------:R-:W-:Y:S02]  /*0860*/  VIADD R9, R6, 0x78 ;  /* 0x0000007806097836 */ /* 0x000fe40000000000 */
[----:B------:R-:W-:-:S04]  /*0870*/  IMAD.HI.U32 R8, R7, R10, RZ ;  /* 0x0000000a07087227 */ /* 0x000fc800078e00ff */
[----:B------:R-:W-:Y:S02]  /*0880*/  @!P0 IMAD.IADD R12, R12, 0x1, -R11 ;  /* 0x000000010c0c8824 */ /* 0x000fe400078e0a0b */
[----:B------:R-:W-:Y:S02]  /*0890*/  IMAD.MOV R8, RZ, RZ, -R8 ;  /* 0x000000ffff087224 */ /* 0x000fe400078e0a08 */
[C---:B------:R-:W-:Y:S01]  /*08a0*/  VIADD R4, R6.reuse, 0x74 ;  /* 0x0000007406047836 */ /* 0x040fe20000000000 */
[----:B------:R-:W-:Y:S01]  /*08b0*/  ISETP.GT.U32.AND P0, PT, R11, R12, PT ;  /* 0x0000000c0b00720c */ /* 0x000fe20003f04070 */
[----:B------:R-:W-:Y:S01]  /*08c0*/  IMAD R8, R5, R8, R10 ;  /* 0x0000000805087224 */ /* 0x000fe200078e020a */
[----:B------:R-:W-:Y:S01]  /*08d0*/  IABS R10, R9 ;  /* 0x00000009000a7213 */ /* 0x000fe20000000000 */
[----:B------:R-:W-:Y:S01]  /*08e0*/  VIADD R19, R6, 0x6c ;  /* 0x0000006c06137836 */ /* 0x000fe20000000000 */
[----:B------:R-:W-:Y:S01]  /*08f0*/  ISETP.GE.AND P4, PT, R4, RZ, PT ;  /* 0x000000ff0400720c */ /* 0x000fe20003f86270 */
[----:B------:R-:W-:Y:S01]  /*0900*/  VIADD R24, R6, 0x64 ;  /* 0x0000006406187836 */ /* 0x000fe20000000000 */
[----:B------:R-:W-:Y:S01]  /*0910*/  IABS R14, R4 ;  /* 0x00000004000e7213 */ /* 0x000fe20000000000 */
[----:B------:R-:W-:Y:S01]  /*0920*/  IMAD.HI.U32 R4, R7, R10, RZ ;  /* 0x0000000a07047227 */ /* 0x000fe200078e00ff */
[----:B------:R-:W-:-:S02]  /*0930*/  ISETP.GT.U32.AND P2, PT, R5, R8, PT ;  /* 0x000000080500720c */ /* 0x000fc40003f44070 */
[----:B------:R-:W-:Y:S01]  /*0940*/  IABS R18, R19 ;  /* 0x0000001300127213 */ /* 0x000fe20000000000 */
[----:B------:R-:W-:Y:S02]  /*0950*/  IMAD.MOV R13, RZ, RZ, -R4 ;  /* 0x000000ffff0d7224 */ /* 0x000fe400078e0a04 */
[----:B------:R-:W-:-:S04]  /*0960*/  IMAD.HI.U32 R4, R7, R14, RZ ;  /* 0x0000000e07047227 */ /* 0x000fc800078e00ff */
[----:B------:R-:W-:Y:S01]  /*0970*/  @!P0 IMAD.IADD R12, R12, 0x1, -R11 ;  /* 0x000000010c0c8824 */ /* 0x000fe200078e0a0b */
[----:B------:R-:W-:Y:S01]  /*0980*/  ISETP.GE.AND P0, PT, R9, RZ, PT ;  /* 0x000000ff0900720c */ /* 0x000fe20003f06270 */
[----:B------:R-:W-:-:S04]  /*0990*/  IMAD.HI.U32 R9, R7, R16, RZ ;  /* 0x0000001007097227 */ /* 0x000fc800078e00ff */
[C---:B------:R-:W-:Y:S02]  /*09a0*/  IMAD R10, R5.reuse, R13, R10 ;  /* 0x0000000d050a7224 */ /* 0x040fe400078e020a */
[----:B------:R-:W-:Y:S02]  /*09b0*/  IMAD.MOV R13, RZ, RZ, -R4 ;  /* 0x000000ffff0d7224 */ /* 0x000fe400078e0a04 */
[----:B------:R-:W-:Y:S02]  /*09c0*/  IMAD.MOV.U32 R4, RZ, RZ, R12 ;  /* 0x000000ffff047224 */ /* 0x000fe400078e000c */
[----:B------:R-:W-:Y:S02]  /*09d0*/  IMAD.MOV R12, RZ, RZ, -R9 ;  /* 0x000000ffff0c7224 */ /* 0x000fe400078e0a09 */
[----:B------:R-:W-:Y:S02]  /*09e0*/  IMAD R9, R5, R13, R14 ;  /* 0x0000000d05097224 */ /* 0x000fe400078e020e */
[----:B------:R-:W-:-:S03]  /*09f0*/  IMAD.HI.U32 R11, R7, R18, RZ ;  /* 0x00000012070b7227 */ /* 0x000fc600078e00ff */
[C---:B------:R-:W-:Y:S01]  /*0a00*/  ISETP.GT.U32.AND P6, PT, R5.reuse, R9, PT ;  /* 0x000000090500720c */ /* 0x040fe20003fc4070 */
[----:B------:R-:W-:Y:S01]  /*0a10*/  @!P5 IMAD.MOV R4, RZ, RZ, -R4 ;  /* 0x000000ffff04d224 */ /* 0x000fe200078e0a04 */
[----:B------:R-:W-:Y:S01]  /*0a20*/  @!P3 LOP3.LUT R4, RZ, R22, RZ, 0x33, !PT ;  /* 0x00000016ff04b212 */ /* 0x000fe200078e33ff */
[----:B------:R-:W-:Y:S01]  /*0a30*/  IMAD.MOV R15, RZ, RZ, -R11 ;  /* 0x000000ffff0f7224 */ /* 0x000fe200078e0a0b */
[C---:B------:R-:W-:Y:S01]  /*0a40*/  ISETP.GT.U32.AND P3, PT, R5.reuse, R10, PT ;  /* 0x0000000a0500720c */ /* 0x040fe20003f64070 */
[--C-:B------:R-:W-:Y:S02]  /*0a50*/  @!P2 IMAD.IADD R8, R8, 0x1, -R5.reuse ;  /* 0x000000010808a824 */ /* 0x100fe400078e0a05 */
[C---:B------:R-:W-:Y:S02]  /*0a60*/  IMAD R11, R5.reuse, R12, R16 ;  /* 0x0000000c050b7224 */ /* 0x040fe400078e0210 */
[C---:B------:R-:W-:Y:S01]  /*0a70*/  IMAD R12, R5.reuse, R15, R18 ;  /* 0x0000000f050c7224 */ /* 0x040fe200078e0212 */
[----:B------:R-:W-:Y:S01]  /*0a80*/  IABS R18, R24 ;  /* 0x0000001800127213 */ /* 0x000fe20000000000 */
[----:B------:R-:W-:Y:S01]  /*0a90*/  VIADD R21, R6, 0x68 ;  /* 0x0000006806157836 */ /* 0x000fe20000000000 */
[----:B------:R-:W-:Y:S01]  /*0aa0*/  ISETP.GT.U32.AND P5, PT, R5, R8, PT ;  /* 0x000000080500720c */ /* 0x000fe20003fa4070 */
[----:B------:R-:W-:Y:S01]  /*0ab0*/  @!P6 IMAD.IADD R9, R9, 0x1, -R5 ;  /* 0x000000010909e824 */ /* 0x000fe200078e0a05 */
[----:B------:R-:W-:Y:S01]  /*0ac0*/  ISETP.GT.U32.AND P6, PT, R5, R11, PT ;  /* 0x0000000b0500720c */ /* 0x000fe20003fc4070 */
[----:B------:R-:W-:Y:S01]  /*0ad0*/  IMAD.HI.U32 R14, R7, R18, RZ ;  /* 0x00000012070e7227 */ /* 0x000fe200078e00ff */
[----:B------:R-:W-:-:S02]  /*0ae0*/  IABS R16, R21 ;  /* 0x0000001500107213 */ /* 0x000fc40000000000 */
[----:B------:R-:W-:Y:S01]  /*0af0*/  ISETP.GT.U32.AND P2, PT, R5, R9, PT ;  /* 0x000000090500720c */ /* 0x000fe20003f44070 */
[----:B------:R-:W-:Y:S02]  /*0b00*/  @!P3 IMAD.IADD R10, R10, 0x1, -R5 ;  /* 0x000000010a0ab824 */ /* 0x000fe400078e0a05 */
[----:B------:R-:W-:Y:S02]  /*0b10*/  IMAD.MOV R14, RZ, RZ, -R14 ;  /* 0x000000ffff0e7224 */ /* 0x000fe400078e0a0e */
[----:B------:R-:W-:Y:S01]  /*0b20*/  IMAD.HI.U32 R13, R7, R16, RZ ;  /* 0x00000010070d7227 */ /* 0x000fe200078e00ff */
[----:B------:R-:W-:-:S03]  /*0b30*/  ISETP.GT.U32.AND P3, PT, R5, R10, PT ;  /* 0x0000000a0500720c */ /* 0x000fc60003f64070 */
[--C-:B------:R-:W-:Y:S01]  /*0b40*/  @!P5 IMAD.IADD R8, R8, 0x1, -R5.reuse ;  /* 0x000000010808d824 */ /* 0x100fe200078e0a05 */
[C---:B------:R-:W-:Y:S01]  /*0b50*/  ISETP.GT.U32.AND P5, PT, R5.reuse, R12, PT ;  /* 0x0000000c0500720c */ /* 0x040fe20003fa4070 */
[----:B------:R-:W-:Y:S02]  /*0b60*/  IMAD R14, R5, R14, R18 ;  /* 0x0000000e050e7224 */ /* 0x000fe400078e0212 */
[----:B------:R-:W-:Y:S02]  /*0b70*/  @!P6 IMAD.IADD R11, R11, 0x1, -R5 ;  /* 0x000000010b0be824 */ /* 0x000fe400078e0a05 */
[C---:B------:R-:W-:Y:S01]  /*0b80*/  VIADD R25, R6.reuse, 0x60 ;  /* 0x0000006006197836 */ /* 0x040fe20000000000 */
[C---:B------:R-:W-:Y:S01]  /*0b90*/  ISETP.GT.U32.AND P6, PT, R5.reuse, R14, PT ;  /* 0x0000000e0500720c */ /* 0x040fe20003fc4070 */
[----:B------:R-:W-:Y:S02]  /*0ba0*/  IMAD.MOV R13, RZ, RZ, -R13 ;  /* 0x000000ffff0d7224 */ /* 0x000fe400078e0a0d */
[----:B------:R-:W-:Y:S01]  /*0bb0*/  VIADD R26, R6, 0x5c ;  /* 0x0000005c061a7836 */ /* 0x000fe20000000000 */
[----:B------:R-:W-:Y:S01]  /*0bc0*/  IABS R20, R25 ;  /* 0x0000001900147213 */ /* 0x000fe20000000000 */
[----:B------:R-:W-:-:S02]  /*0bd0*/  IMAD R13, R5, R13, R16 ;  /* 0x0000000d050d7224 */ /* 0x000fc400078e0210 */
[--C-:B------:R-:W-:Y:S01]  /*0be0*/  @!P3 IMAD.IADD R10, R10, 0x1, -R5.reuse ;  /* 0x000000010a0ab824 */ /* 0x100fe200078e0a05 */
[----:B------:R-:W-:Y:S01]  /*0bf0*/  IABS R22, R26 ;  /* 0x0000001a00167213 */ /* 0x000fe20000000000 */
[----:B------:R-:W-:Y:S01]  /*0c00*/  @!P5 IMAD.IADD R12, R12, 0x1, -R5 ;  /* 0x000000010c0cd824 */ /* 0x000fe200078e0a05 */
[----:B------:R-:W-:Y:S01]  /*0c10*/  ISETP.GT.U32.AND P3, PT, R5, R13, PT ;  /* 0x0000000d0500720c */ /* 0x000fe20003f64070 */
[----:B------:R-:W-:Y:S01]  /*0c20*/  IMAD.HI.U32 R15, R7, R20, RZ ;  /* 0x00000014070f7227 */ /* 0x000fe200078e00ff */
[----:B------:R-:W-:-:S03]  /*0c30*/  ISETP.GE.AND P5, PT, R19, RZ, PT ;  /* 0x000000ff1300720c */ /* 0x000fc60003fa6270 */
[----:B------:R-:W-:Y:S01]  /*0c40*/  @!P6 IMAD.IADD R14, R14, 0x1, -R5 ;  /* 0x000000010e0ee824 */ /* 0x000fe200078e0a05 */
[----:B------:R-:W-:Y:S01]  /*0c50*/  ISETP.GT.U32.AND P6, PT, R5, R12, PT ;  /* 0x0000000c0500720c */ /* 0x000fe20003fc4070 */
[----:B------:R-:W-:-:S04]  /*0c60*/  IMAD.HI.U32 R16, R7, R22, RZ ;  /* 0x0000001607107227 */ /* 0x000fc800078e00ff */
[----:B------:R-:W-:Y:S02]  /*0c70*/  IMAD.MOV R15, RZ, RZ, -R15 ;  /* 0x000000ffff0f7224 */ /* 0x000fe400078e0a0f */
[--C-:B------:R-:W-:Y:S01]  /*0c80*/  @!P2 IMAD.IADD R9, R9, 0x1, -R5.reuse ;  /* 0x000000010909a824 */ /* 0x100fe200078e0a05 */
[----:B------:R-:W-:Y:S01]  /*0c90*/  ISETP.GE.AND P2, PT, R17, RZ, PT ;  /* 0x000000ff1100720c */ /* 0x000fe20003f46270 */
[----:B------:R-:W-:Y:S02]  /*0ca0*/  IMAD.MOV R16, RZ, RZ, -R16 ;  /* 0x000000ffff107224 */ /* 0x000fe400078e0a10 */
[----:B------:R-:W-:Y:S02]  /*0cb0*/  VIADD R19, R6, 0x58 ;  /* 0x0000005806137836 */ /* 0x000fe40000000000 */
[C---:B------:R-:W-:Y:S02]  /*0cc0*/  IMAD R15, R5.reuse, R15, R20 ;  /* 0x0000000f050f7224 */ /* 0x040fe400078e0214 */
[----:B------:R-:W-:Y:S01]  /*0cd0*/  IMAD R16, R5, R16, R22 ;  /* 0x0000001005107224 */ /* 0x000fe200078e0216 */
[----:B------:R-:W-:Y:S01]  /*0ce0*/  IABS R20, R19 ;  /* 0x0000001300147213 */ /* 0x000fe20000000000 */
[----:B------:R-:W-:Y:S01]  /*0cf0*/  @!P3 IMAD.IADD R13, R13, 0x1, -R5 ;  /* 0x000000010d0db824 */ /* 0x000fe200078e0a05 */
[C---:B------:R-:W-:Y:S01]  /*0d00*/  ISETP.GT.U32.AND P3, PT, R5.reuse, R11, PT ;  /* 0x0000000b0500720c */ /* 0x040fe20003f64070 */
[----:B------:R-:W-:Y:S01]  /*0d10*/  @!P4 IMAD.MOV R9, RZ, RZ, -R9 ;  /* 0x000000ffff09c224 */ /* 0x000fe200078e0a09 */
[C---:B------:R-:W-:Y:S01]  /*0d20*/  ISETP.GT.U32.AND P4, PT, R5.reuse, R15, PT ;  /* 0x0000000f0500720c */ /* 0x040fe20003f84070 */
[----:B------:R-:W-:Y:S01]  /*0d30*/  @!P6 IMAD.IADD R12, R12, 0x1, -R5 ;  /* 0x000000010c0ce824 */ /* 0x000fe200078e0a05 */
[----:B------:R-:W-:Y:S01]  /*0d40*/  ISETP.GT.U32.AND P6, PT, R5, R16, PT ;  /* 0x000000100500720c */ /* 0x000fe20003fc4070 */
[----:B------:R-:W-:-:S04]  /*0d50*/  IMAD.HI.U32 R17, R7, R20, RZ ;  /* 0x0000001407117227 */ /* 0x000fc800078e00ff */
[----:B------:R-:W-:Y:S01]  /*0d60*/  @!P1 IMAD.MOV R8, RZ, RZ, -R8 ;  /* 0x000000ffff089224 */ /* 0x000fe200078e0a08 */
[C---:B------:R-:W-:Y:S01]  /*0d70*/  ISETP.GT.U32.AND P1, PT, R5.reuse, R14, PT ;  /* 0x0000000e0500720c */ /* 0x040fe20003f24070 */
[----:B------:R-:W-:Y:S02]  /*0d80*/  IMAD.MOV R17, RZ, RZ, -R17 ;  /* 0x000000ffff117224 */ /* 0x000fe400078e0a11 */
[----:B------:R-:W-:Y:S01]  /*0d90*/  @!P0 IMAD.MOV R10, RZ, RZ, -R10 ;  /* 0x000000ffff0a8224 */ /* 0x000fe200078e0a0a */
[----:B------:R-:W-:Y:S01]  /*0da0*/  ISETP.GT.U32.AND P0, PT, R5, R13, PT ;  /* 0x0000000d0500720c */ /* 0x000fe20003f04070 */
[--C-:B------:R-:W-:Y:S01]  /*0db0*/  @!P3 IMAD.IADD R11, R11, 0x1, -R5.reuse ;  /* 0x000000010b0bb824 */ /* 0x100fe200078e0a05 */
[----:B------:R-:W-:Y:S01]  /*0dc0*/  ISETP.GE.AND P3, PT, R21, RZ, PT ;  /* 0x000000ff1500720c */ /* 0x000fe20003f66270 */
[----:B------:R-:W-:Y:S01]  /*0dd0*/  @!P4 IMAD.IADD R15, R15, 0x1, -R5 ;  /* 0x000000010f0fc824 */ /* 0x000fe200078e0a05 */
[----:B------:R-:W-:Y:S01]  /*0de0*/  ISETP.GE.AND P4, PT, R26, RZ, PT ;  /* 0x000000ff1a00720c */ /* 0x000fe20003f86270 */
[----:B------:R-:W-:-:S02]  /*0df0*/  IMAD R17, R5, R17, R20 ;  /* 0x0000001105117224 */ /* 0x000fc400078e0214 */
[----:B------:R-:W-:Y:S02]  /*0e00*/  @!P6 IMAD.IADD R16, R16, 0x1, -R5 ;  /* 0x000000011010e824 */ /* 0x000fe400078e0a05 */
[----:B------:R-:W-:Y:S01]  /*0e10*/  @!P2 IMAD.MOV R11, RZ, RZ, -R11 ;  /* 0x000000ffff0ba224 */ /* 0x000fe200078e0a0b */
[C---:B------:R-:W-:Y:S01]  /*0e20*/  ISETP.GT.U32.AND P2, PT, R5.reuse, R15, PT ;  /* 0x0000000f0500720c */ /* 0x040fe20003f44070 */
[----:B------:R-:W-:Y:S01]  /*0e30*/  VIADD R27, R6, 0x54 ;  /* 0x00000054061b7836 */ /* 0x000fe20000000000 */
[----:B------:R-:W-:Y:S01]  /*0e40*/  ISETP.GT.U32.AND P6, PT, R5, R17, PT ;  /* 0x000000110500720c */ /* 0x000fe20003fc4070 */
[--C-:B------:R-:W-:Y:S01]  /*0e50*/  @!P1 IMAD.IADD R14, R14, 0x1, -R5.reuse ;  /* 0x000000010e0e9824 */ /* 0x100fe200078e0a05 */
[----:B------:R-:W-:Y:S01]  /*0e60*/  ISETP.GE.AND P1, PT, R25, RZ, PT ;  /* 0x000000ff1900720c */ /* 0x000fe20003f26270 */
[----:B------:R-:W-:Y:S01]  /*0e70*/  @!P0 IMAD.IADD R13, R13, 0x1, -R5 ;  /* 0x000000010d0d8824 */ /* 0x000fe200078e0a05 */
[----:B------:R-:W-:Y:S01]  /*0e80*/  IABS R22, R27 ;  /* 0x0000001b00167213 */ /* 0x000fe20000000000 */
[----:B------:R-:W-:Y:S01]  /*0e90*/  VIADD R20, R6, 0x4c ;  /* 0x0000004c06147836 */ /* 0x000fe20000000000 */
[----:B------:R-:W-:Y:S01]  /*0ea0*/  ISETP.GE.AND P0, PT, R24, RZ, PT ;  /* 0x000000ff1800720c */ /* 0x000fe20003f06270 */
[----:B------:R-:W-:-:S02]  /*0eb0*/  VIADD R21, R6, 0x50 ;  /* 0x0000005006157836 */ /* 0x000fc40000000000 */
[----:B------:R-:W-:Y:S01]  /*0ec0*/  IMAD.HI.U32 R18, R7, R22, RZ ;  /* 0x0000001607127227 */ /* 0x000fe200078e00ff */
[----:B------:R-:W-:-:S03]  /*0ed0*/  IABS R24, R20 ;  /* 0x0000001400187213 */ /* 0x000fc60000000000 */
[--C-:B------:R-:W-:Y:S01]  /*0ee0*/  @!P2 IMAD.IADD R15, R15, 0x1, -R5.reuse ;  /* 0x000000010f0fa824 */ /* 0x100fe200078e0a05 */
[----:B------:R-:W-:Y:S01]  /*0ef0*/  ISETP.GE.AND P2, PT, R27, RZ, PT ;  /* 0x000000ff1b00720c */ /* 0x000fe20003f46270 */
[----:B------:R-:W-:Y:S01]  /*0f00*/  @!P6 IMAD.IADD R17, R17, 0x1, -R5 ;  /* 0x000000011111e824 */ /* 0x000fe200078e0a05 */
[----:B------:R-:W-:Y:S01]  /*0f10*/  ISETP.GE.AND P6, PT, R20, RZ, PT ;  /* 0x000000ff1400720c */ /* 0x000fe20003fc6270 */
[----:B------:R-:W-:Y:S02]  /*0f20*/  IMAD.MOV R18, RZ, RZ, -R18 ;  /* 0x000000ffff127224 */ /* 0x000fe400078e0a12 */
[----:B------:R-:W-:Y:S01]  /*0f30*/  @!P1 IMAD.MOV R15, RZ, RZ, -R15 ;  /* 0x000000ffff0f9224 */ /* 0x000fe200078e0a0f */
[C---:B------:R-:W-:Y:S01]  /*0f40*/  ISETP.GT.U32.AND P1, PT, R5.reuse, R17, PT ;  /* 0x000000110500720c */ /* 0x040fe20003f24070 */
[----:B------:R-:W-:Y:S01]  /*0f50*/  IMAD R18, R5, R18, R22 ;  /* 0x0000001205127224 */ /* 0x000fe200078e0216 */
[----:B------:R-:W-:Y:S01]  /*0f60*/  IABS R22, R21 ;  /* 0x0000001500167213 */ /* 0x000fe20000000000 */
[----:B------:R-:W-:Y:S01]  /*0f70*/  @!P0 IMAD.MOV R14, RZ, RZ, -R14 ;  /* 0x000000ffff0e8224 */ /* 0x000fe200078e0a0e */
[----:B------:R-:W-:Y:S01]  /*0f80*/  ISETP.GE.AND P0, PT, R19, RZ, PT ;  /* 0x000000ff1300720c */ /* 0x000fe20003f06270 */
[----:B------:R-:W-:Y:S01]  /*0f90*/  @!P5 IMAD.MOV R12, RZ, RZ, -R12 ;  /* 0x000000ffff0cd224 */ /* 0x000fe200078e0a0c */
[----:B------:R-:W-:Y:S01]  /*0fa0*/  ISETP.GT.U32.AND P5, PT, R5, R16, PT ;  /* 0x000000100500720c */ /* 0x000fe20003fa4070 */
[----:B------:R-:W-:-:S04]  /*0fb0*/  IMAD.HI.U32 R20, R7, R24, RZ ;  /* 0x0000001807147227 */ /* 0x000fc800078e00ff */
[----:B------:R-:W-:Y:S01]  /*0fc0*/  @!P3 IMAD.MOV R13, RZ, RZ, -R13 ;  /* 0x000000ffff0db224 */ /* 0x000fe200078e0a0d */
[----:B------:R-:W-:Y:S01]  /*0fd0*/  ISETP.GT.U32.AND P3, PT, R5, R18, PT ;  /* 0x000000120500720c */ /* 0x000fe20003f64070 */
[----:B------:R-:W-:-:S04]  /*0fe0*/  IMAD.HI.U32 R19, R7, R22, RZ ;  /* 0x0000001607137227 */ /* 0x000fc800078e00ff */
[----:B------:R-:W-:Y:S02]  /*0ff0*/  IMAD.MOV R20, RZ, RZ, -R20 ;  /* 0x000000ffff147224 */ /* 0x000fe400078e0a14 */
[----:B------:R-:W-:Y:S02]  /*1000*/  IMAD.MOV R19, RZ, RZ, -R19 ;  /* 0x000000ffff137224 */ /* 0x000fe400078e0a13 */
[----:B------:R-:W-:Y:S02]  /*1010*/  @!P1 IMAD.IADD R17, R17, 0x1, -R5 ;  /* 0x0000000111119824 */ /* 0x000fe400078e0a05 */
[C---:B------:R-:W-:Y:S02]  /*1020*/  IMAD R20, R5.reuse, R20, R24 ;  /* 0x0000001405147224 */ /* 0x040fe400078e0218 */
[C---:B------:R-:W-:Y:S02]  /*1030*/  IMAD R19, R5.reuse, R19, R22 ;  /* 0x0000001305137224 */ /* 0x040fe400078e0216 */
[----:B------:R-:W-:Y:S01]  /*1040*/  @!P0 IMAD.MOV R17, RZ, RZ, -R17 ;  /* 0x000000ffff118224 */ /* 0x000fe200078e0a11 */
[----:B------:R-:W-:Y:S01]  /*1050*/  ISETP.GT.U32.AND P0, PT, R5, R20, PT ;  /* 0x000000140500720c */ /* 0x000fe20003f04070 */
[--C-:B------:R-:W-:Y:S01]  /*1060*/  @!P5 IMAD.IADD R16, R16, 0x1, -R5.reuse ;  /* 0x000000011010d824 */ /* 0x100fe200078e0a05 */
[----:B------:R-:W-:Y:S01]  /*1070*/  ISETP.GE.AND P5, PT, R21, RZ, PT ;  /* 0x000000ff1500720c */ /* 0x000fe20003fa6270 */
[----:B------:R-:W-:Y:S01]  /*1080*/  @!P3 IMAD.IADD R18, R18, 0x1, -R5 ;  /* 0x000000011212b824 */ /* 0x000fe200078e0a05 */
[----:B------:R-:W-:Y:S01]  /*1090*/  ISETP.GT.U32.AND P1, PT, R5, R19, PT ;  /* 0x000000130500720c */ /* 0x000fe20003f24070 */
[----:B------:R-:W-:-:S02]  /*10a0*/  VIADD R21, R6, 0x48 ;  /* 0x0000004806157836 */ /* 0x000fc40000000000 */
[C---:B------:R-:W-:Y:S01]  /*10b0*/  VIADD R25, R6.reuse, 0x40 ;  /* 0x0000004006197836 */ /* 0x040fe20000000000 */
[----:B------:R-:W-:Y:S01]  /*10c0*/  ISETP.GT.U32.AND P3, PT, R5, R18, PT ;  /* 0x000000120500720c */ /* 0x000fe20003f64070 */
[----:B------:R-:W-:Y:S01]  /*10d0*/  @!P4 IMAD.MOV R16, RZ, RZ, -R16 ;  /* 0x000000ffff10c224 */ /* 0x000fe200078e0a10 */
[----:B------:R-:W-:Y:S01]  /*10e0*/  IABS R26, R21 ;  /* 0x00000015001a7213 */ /* 0x000fe20000000000 */
[C---:B------:R-:W-:Y:S01]  /*10f0*/  VIADD R22, R6.reuse, 0x44 ;  /* 0x0000004406167836 */ /* 0x040fe20000000000 */
[----:B------:R-:W-:Y:S01]  /*1100*/  ISETP.GE.AND P4, PT, R21, RZ, PT ;  /* 0x000000ff1500720c */ /* 0x000fe20003f86270 */
[----:B------:R-:W-:Y:S01]  /*1110*/  VIADD R29, R6, 0x3c ;  /* 0x0000003c061d7836 */ /* 0x000fe20000000000 */
[----:B------:R-:W-:Y:S01]  /*1120*/  IABS R30, R25 ;  /* 0x00000019001e7213 */ /* 0x000fe20000000000 */
[----:B------:R-:W-:Y:S01]  /*1130*/  IMAD.HI.U32 R21, R7, R26, RZ ;  /* 0x0000001a07157227 */ /* 0x000fe200078e00ff */
[----:B------:R-:W-:Y:S02]  /*1140*/  IABS R28, R22 ;  /* 0x00000016001c7213 */ /* 0x000fe40000000000 */
[----:B------:R-:W-:Y:S01]  /*1150*/  IABS R32, R29 ;  /* 0x0000001d00207213 */ /* 0x000fe20000000000 */
[----:B------:R-:W-:-:S02]  /*1160*/  @!P0 IMAD.IADD R20, R20, 0x1, -R5 ;  /* 0x0000000114148824 */ /* 0x000fc400078e0a05 */
[----:B------:R-:W-:Y:S02]  /*1170*/  @!P1 IMAD.IADD R19, R19, 0x1, -R5 ;  /* 0x0000000113139824 */ /* 0x000fe400078e0a05 */
[----:B------:R-:W-:Y:S01]  /*1180*/  IMAD.MOV R21, RZ, RZ, -R21 ;  /* 0x000000ffff157224 */ /* 0x000fe200078e0a15 */
[----:B------:R-:W-:Y:S01]  /*1190*/  ISETP.GT.U32.AND P0, PT, R5, R20, PT ;  /* 0x000000140500720c */ /* 0x000fe20003f04070 */
[----:B------:R-:W-:Y:S01]  /*11a0*/  IMAD.HI.U32 R24, R7, R30, RZ ;  /* 0x0000001e07187227 */ /* 0x000fe200078e00ff */
[----:B------:R-:W-:-:S03]  /*11b0*/  ISETP.GT.U32.AND P1, PT, R5, R19, PT ;  /* 0x000000130500720c */ /* 0x000fc60003f24070 */
[----:B------:R-:W-:Y:S01]  /*11c0*/  @!P3 IMAD.IADD R18, R18, 0x1, -R5 ;  /* 0x000000011212b824 */ /* 0x000fe200078e0a05 */
[----:B------:R-:W-:Y:S01]  /*11d0*/  ISETP.GE.AND P3, PT, R22, RZ, PT ;  /* 0x000000ff1600720c */ /* 0x000fe20003f66270 */
[----:B------:R-:W-:Y:S02]  /*11e0*/  IMAD R21, R5, R21, R26 ;  /* 0x0000001505157224 */ /* 0x000fe400078e021a */
[----:B------:R-:W-:-:S04]  /*11f0*/  IMAD.HI.U32 R22, R7, R28, RZ ;  /* 0x0000001c07167227 */ /* 0x000fc800078e00ff */
[----:B------:R-:W-:Y:S02]  /*1200*/  IMAD.MOV R26, RZ, RZ, -R24 ;  /* 0x000000ffff1a7224 */ /* 0x000fe400078e0a18 */
[----:B------:R-:W-:-:S04]  /*1210*/  IMAD.HI.U32 R24, R7, R32, RZ ;  /* 0x0000002007187227 */ /* 0x000fc800078e00ff */
[----:B------:R-:W-:Y:S02]  /*1220*/  IMAD.MOV R22, RZ, RZ, -R22 ;  /* 0x000000ffff167224 */ /* 0x000fe400078e0a16 */
[C---:B------:R-:W-:Y:S02]  /*1230*/  IMAD R26, R5.reuse, R26, R30 ;  /* 0x0000001a051a7224 */ /* 0x040fe400078e021e */
[----:B------:R-:W-:Y:S02]  /*1240*/  IMAD.MOV R24, RZ, RZ, -R24 ;  /* 0x000000ffff187224 */ /* 0x000fe400078e0a18 */
[C---:B------:R-:W-:Y:S02]  /*1250*/  IMAD R22, R5.reuse, R22, R28 ;  /* 0x0000001605167224 */ /* 0x040fe400078e021c */
[C---:B------:R-:W-:Y:S02]  /*1260*/  IMAD R28, R5.reuse, R24, R32 ;  /* 0x00000018051c7224 */ /* 0x040fe400078e0220 */
[--C-:B------:R-:W-:Y:S01]  /*1270*/  @!P0 IMAD.IADD R20, R20, 0x1, -R5.reuse ;  /* 0x0000000114148824 */ /* 0x100fe200078e0a05 */
[----:B------:R-:W-:Y:S01]  /*1280*/  ISETP.GT.U32.AND P0, PT, R5, R26, PT ;  /* 0x0000001a0500720c */ /* 0x000fe20003f04070 */
[----:B------:R-:W-:Y:S01]  /*1290*/  @!P1 IMAD.IADD R19, R19, 0x1, -R5 ;  /* 0x0000000113139824 */ /* 0x000fe200078e0a05 */
[C---:B------:R-:W-:Y:S01]  /*12a0*/  ISETP.GT.U32.AND P1, PT, R5.reuse, R21, PT ;  /* 0x000000150500720c */ /* 0x040fe20003f24070 */
[----:B------:R-:W-:Y:S01]  /*12b0*/  @!P6 IMAD.MOV R20, RZ, RZ, -R20 ;  /* 0x000000ffff14e224 */ /* 0x000fe200078e0a14 */
[C---:B------:R-:W-:Y:S01]  /*12c0*/  ISETP.GT.U32.AND P6, PT, R5.reuse, R28, PT ;  /* 0x0000001c0500720c */ /* 0x040fe20003fc4070 */
[----:B------:R-:W-:Y:S01]  /*12d0*/  @!P5 IMAD.MOV R19, RZ, RZ, -R19 ;  /* 0x000000ffff13d224 */ /* 0x000fe200078e0a13 */
[----:B------:R-:W-:Y:S01]  /*12e0*/  ISETP.GT.U32.AND P5, PT, R5, R22, PT ;  /* 0x000000160500720c */ /* 0x000fe20003fa4070 */
[----:B------:R-:W-:-:S02]  /*12f0*/  VIADD R33, R6, 0x34 ;  /* 0x0000003406217836 */ /* 0x000fc40000000000 */
[----:B------:R-:W-:Y:S02]  /*1300*/  VIADD R35, R6, 0x30 ;  /* 0x0000003006237836 */ /* 0x000fe40000000000 */
[----:B------:R-:W-:Y:S01]  /*1310*/  @!P2 IMAD.MOV R18, RZ, RZ, -R18 ;  /* 0x000000ffff12a224 */ /* 0x000fe200078e0a12 */
[----:B------:R-:W-:Y:S01]  /*1320*/  IABS R32, R33 ;  /* 0x0000002100207213 */ /* 0x000fe20000000000 */
[--C-:B------:R-:W-:Y:S01]  /*1330*/  @!P0 IMAD.IADD R26, R26, 0x1, -R5.reuse ;  /* 0x000000011a1a8824 */ /* 0x100fe200078e0a05 */
[----:B------:R-:W-:Y:S01]  /*1340*/  ISETP.GE.AND P2, PT, R25, RZ, PT ;  /* 0x000000ff1900720c */ /* 0x000fe20003f46270 */
[----:B------:R-:W-:Y:S01]  /*1350*/  VIADD R31, R6, 0x38 ;  /* 0x00000038061f7836 */ /* 0x000fe20000000000 */
[----:B------:R-:W-:Y:S01]  /*1360*/  IABS R34, R35 ;  /* 0x0000002300227213 */ /* 0x000fe20000000000 */
[----:B------:R-:W-:Y:S01]  /*1370*/  @!P6 IMAD.IADD R28, R28, 0x1, -R5 ;  /* 0x000000011c1ce824 */ /* 0x000fe200078e0a05 */
[----:B------:R-:W-:Y:S01]  /*1380*/  ISETP.GT.U32.AND P0, PT, R5, R26, PT ;  /* 0x0000001a0500720c */ /* 0x000fe20003f04070 */
[----:B------:R-:W-:Y:S01]  /*1390*/  IMAD.HI.U32 R25, R7, R32, RZ ;  /* 0x0000002007197227 */ /* 0x000fe200078e00ff */
[----:B------:R-:W-:-:S02]  /*13a0*/  IABS R30, R31 ;  /* 0x0000001f001e7213 */ /* 0x000fc40000000000 */
[----:B------:R-:W-:Y:S01]  /*13b0*/  ISETP.GT.U32.AND P6, PT, R5, R28, PT ;  /* 0x0000001c0500720c */ /* 0x000fe20003fc4070 */
[----:B------:R-:W-:Y:S02]  /*13c0*/  @!P5 IMAD.IADD R22, R22, 0x1, -R5 ;  /* 0x000000011616d824 */ /* 0x000fe400078e0a05 */
[----:B------:R-:W-:-:S03]  /*13d0*/  IMAD.HI.U32 R27, R7, R34, RZ ;  /* 0x00000022071b7227 */ /* 0x000fc600078e00ff */
[----:B------:R-:W-:Y:S01]  /*13e0*/  ISETP.GT.U32.AND P5, PT, R5, R22, PT ;  /* 0x000000160500720c */ /* 0x000fe20003fa4070 */
[----:B------:R-:W-:Y:S02]  /*13f0*/  IMAD.MOV R25, RZ, RZ, -R25 ;  /* 0x000000ffff197224 */ /* 0x000fe400078e0a19 */
[----:B------:R-:W-:-:S04]  /*1400*/  IMAD.HI.U32 R24, R7, R30, RZ ;  /* 0x0000001e07187227 */ /* 0x000fc800078e00ff */
[----:B------:R-:W-:Y:S02]  /*1410*/  IMAD.MOV R27, RZ, RZ, -R27 ;  /* 0x000000ffff1b7224 */ /* 0x000fe400078e0a1b */
[C---:B------:R-:W-:Y:S02]  /*1420*/  IMAD R32, R5.reuse, R25, R32 ;  /* 0x0000001905207224 */ /* 0x040fe400078e0220 */
[----:B------:R-:W-:Y:S02]  /*1430*/  IMAD.MOV R24, RZ, RZ, -R24 ;  /* 0x000000ffff187224 */ /* 0x000fe400078e0a18 */
[C---:B------:R-:W-:Y:S02]  /*1440*/  IMAD R34, R5.reuse, R27, R34 ;  /* 0x0000001b05227224 */ /* 0x040fe400078e0222 */
[----:B------:R-:W-:Y:S01]  /*1450*/  @!P0 IMAD.IADD R26, R26, 0x1, -R5 ;  /* 0x000000011a1a8824 */ /* 0x000fe200078e0a05 */
[C---:B------:R-:W-:Y:S01]  /*1460*/  ISETP.GT.U32.AND P0, PT, R5.reuse, R32, PT ;  /* 0x000000200500720c */ /* 0x040fe20003f04070 */
[----:B------:R-:W-:-:S02]  /*1470*/  IMAD R30, R5, R24, R30 ;  /* 0x00000018051e7224 */ /* 0x000fc400078e021e */
[--C-:B------:R-:W-:Y:S01]  /*1480*/  @!P6 IMAD.IADD R28, R28, 0x1, -R5.reuse ;  /* 0x000000011c1ce824 */ /* 0x100fe200078e0a05 */
[C---:B------:R-:W-:Y:S01]  /*1490*/  ISETP.GT.U32.AND P6, PT, R5.reuse, R34, PT ;  /* 0x000000220500720c */ /* 0x040fe20003fc4070 */
[--C-:B------:R-:W-:Y:S01]  /*14a0*/  @!P5 IMAD.IADD R22, R22, 0x1, -R5.reuse ;  /* 0x000000011616d824 */ /* 0x100fe200078e0a05 */
[----:B------:R-:W-:Y:S01]  /*14b0*/  ISETP.GT.U32.AND P5, PT, R5, R30, PT ;  /* 0x0000001e0500720c */ /* 0x000fe20003fa4070 */
[C---:B------:R-:W-:Y:S02]  /*14c0*/  VIADD R39, R6.reuse, 0x28 ;  /* 0x0000002806277836 */ /* 0x040fe40000000000 */
[----:B------:R-:W-:Y:S02]  /*14d0*/  VIADD R37, R6, 0x2c ;  /* 0x0000002c06257836 */ /* 0x000fe40000000000 */
[--C-:B------:R-:W-:Y:S01]  /*14e0*/  @!P1 IMAD.IADD R21, R21, 0x1, -R5.reuse ;  /* 0x0000000115159824 */ /* 0x100fe200078e0a05 */
[----:B------:R-:W-:Y:S01]  /*14f0*/  IABS R38, R39 ;  /* 0x0000002700267213 */ /* 0x000fe20000000000 */
[--C-:B------:R-:W-:Y:S01]  /*1500*/  @!P0 IMAD.IADD R32, R32, 0x1, -R5.reuse ;  /* 0x0000000120208824 */ /* 0x100fe200078e0a05 */
[----:B------:R-:W-:Y:S01]  /*1510*/  IABS R36, R37 ;  /* 0x0000002500247213 */ /* 0x000fe20000000000 */
[----:B------:R-:W-:Y:S01]  /*1520*/  VIADD R43, R6, 0x1c ;  /* 0x0000001c062b7836 */ /* 0x000fe20000000000 */
[C---:B------:R-:W-:Y:S01]  /*1530*/  ISETP.GT.U32.AND P1, PT, R5.reuse, R21, PT ;  /* 0x000000150500720c */ /* 0x040fe20003f24070 */
[----:B------:R-:W-:Y:S01]  /*1540*/  @!P6 IMAD.IADD R34, R34, 0x1, -R5 ;  /* 0x000000012222e824 */ /* 0x000fe200078e0a05 */
[----:B------:R-:W-:Y:S01]  /*1550*/  ISETP.GT.U32.AND P6, PT, R5, R32, PT ;  /* 0x000000200500720c */ /* 0x000fe20003fc4070 */
[----:B------:R-:W-:Y:S01]  /*1560*/  IMAD.HI.U32 R25, R7, R38, RZ ;  /* 0x0000002607197227 */ /* 0x000fe200078e00ff */
[----:B------:R-:W-:-:S03]  /*1570*/  IABS R44, R43 ;  /* 0x0000002b002c7213 */ /* 0x000fc60000000000 */
[----:B------:R-:W-:Y:S01]  /*1580*/  @!P5 IMAD.IADD R30, R30, 0x1, -R5 ;  /* 0x000000011e1ed824 */ /* 0x000fe200078e0a05 */
[----:B------:R-:W-:Y:S01]  /*1590*/  ISETP.GE.AND P5, PT, R31, RZ, PT ;  /* 0x000000ff1f00720c */ /* 0x000fe20003fa6270 */
[----:B------:R-:W-:Y:S02]  /*15a0*/  IMAD.MOV R25, RZ, RZ, -R25 ;  /* 0x000000ffff197224 */ /* 0x000fe400078e0a19 */
[----:B------:R-:W-:Y:S01]  /*15b0*/  VIADD R31, R6, 0x20 ;  /* 0x00000020061f7836 */ /* 0x000fe20000000000 */
[----:B------:R-:W-:Y:S01]  /*15c0*/  ISETP.GT.U32.AND P0, PT, R5, R30, PT ;  /* 0x0000001e0500720c */ /* 0x000fe20003f04070 */
[----:B------:R-:W-:-:S03]  /*15d0*/  IMAD.HI.U32 R24, R7, R36, RZ ;  /* 0x0000002407187227 */ /* 0x000fc600078e00ff */
[----:B------:R-:W-:Y:S01]  /*15e0*/  IABS R42, R31 ;  /* 0x0000001f002a7213 */ /* 0x000fe20000000000 */
[C---:B------:R-:W-:Y:S02]  /*15f0*/  IMAD R38, R5.reuse, R25, R38 ;  /* 0x0000001905267224 */ /* 0x040fe400078e0226 */
[----:B------:R-:W-:Y:S02]  /*1600*/  IMAD.MOV R24, RZ, RZ, -R24 ;  /* 0x000000ffff187224 */ /* 0x000fe400078e0a18 */
[----:B------:R-:W-:Y:S01]  /*1610*/  @!P6 IMAD.IADD R32, R32, 0x1, -R5 ;  /* 0x000000012020e824 */ /* 0x000fe200078e0a05 */
[C---:B------:R-:W-:Y:S01]  /*1620*/  ISETP.GT.U32.AND P6, PT, R5.reuse, R38, PT ;  /* 0x000000260500720c */ /* 0x040fe20003fc4070 */
[----:B------:R-:W-:Y:S02]  /*1630*/  IMAD R36, R5, R24, R36 ;  /* 0x0000001805247224 */ /* 0x000fe400078e0224 */
[----:B------:R-:W-:-:S04]  /*1640*/  IMAD.HI.U32 R24, R7, R42, RZ ;  /* 0x0000002a07187227 */ /* 0x000fc800078e00ff */
[----:B------:R-:W-:Y:S02]  /*1650*/  IMAD.MOV R25, RZ, RZ, -R24 ;  /* 0x000000ffff197224 */ /* 0x000fe400078e0a18 */
[----:B------:R-:W-:Y:S02]  /*1660*/  VIADD R41, R6, 0x24 ;  /* 0x0000002406297836 */ /* 0x000fe40000000000 */
[----:B------:R-:W-:Y:S02]  /*1670*/  IMAD R42, R5, R25, R42 ;  /* 0x00000019052a7224 */ /* 0x000fe400078e022a */
[--C-:B------:R-:W-:Y:S01]  /*1680*/  @!P1 IMAD.IADD R21, R21, 0x1, -R5.reuse ;  /* 0x0000000115159824 */ /* 0x100fe200078e0a05 */
[----:B------:R-:W-:Y:S01]  /*1690*/  IABS R40, R41 ;  /* 0x0000002900287213 */ /* 0x000fe20000000000 */
[--C-:B------:R-:W-:Y:S01]  /*16a0*/  @!P6 IMAD.IADD R38, R38, 0x1, -R5.reuse ;  /* 0x000000012626e824 */ /* 0x100fe200078e0a05 */
[C---:B------:R-:W-:Y:S01]  /*16b0*/  ISETP.GT.U32.AND P6, PT, R5.reuse, R42, PT ;  /* 0x0000002a0500720c */ /* 0x040fe20003fc4070 */
[----:B------:R-:W-:Y:S01]  /*16c0*/  @!P0 IMAD.IADD R30, R30, 0x1, -R5 ;  /* 0x000000011e1e8824 */ /* 0x000fe200078e0a05 */
[----:B------:R-:W-:Y:S01]  /*16d0*/  ISETP.GT.U32.AND P0, PT, R5, R36, PT ;  /* 0x000000240500720c */ /* 0x000fe20003f04070 */
[----:B------:R-:W-:Y:S01]  /*16e0*/  IMAD.HI.U32 R24, R7, R44, RZ ;  /* 0x0000002c07187227 */ /* 0x000fe200078e00ff */
[----:B------:R-:W-:-:S03]  /*16f0*/  ISETP.GE.AND P1, PT, R29, RZ, PT ;  /* 0x000000ff1d00720c */ /* 0x000fc60003f26270 */
[----:B------:R-:W-:Y:S01]  /*1700*/  @!P4 IMAD.MOV R21, RZ, RZ, -R21 ;  /* 0x000000ffff15c224 */ /* 0x000fe200078e0a15 */
[----:B------:R-:W-:Y:S01]  /*1710*/  ISETP.GT.U32.AND P4, PT, R5, R34, PT ;  /* 0x000000220500720c */ /* 0x000fe20003f84070 */
[----:B------:R-:W-:-:S04]  /*1720*/  IMAD.HI.U32 R27, R7, R40, RZ ;  /* 0x00000028071b7227 */ /* 0x000fc800078e00ff */
[----:B------:R-:W-:Y:S02]  /*1730*/  VIADD R45, R6, 0x18 ;  /* 0x00000018062d7836 */ /* 0x000fe40000000000 */
[----:B------:R-:W-:Y:S02]  /*1740*/  IMAD.MOV R24, RZ, RZ, -R24 ;  /* 0x000000ffff187224 */ /* 0x000fe400078e0a18 */
[----:B------:R-:W-:Y:S01]  /*1750*/  IMAD.MOV R27, RZ, RZ, -R27 ;  /* 0x000000ffff1b7224 */ /* 0x000fe200078e0a1b */
[----:B------:R-:W-:Y:S01]  /*1760*/  IABS R46, R45 ;  /* 0x0000002d002e7213 */ /* 0x000fe20000000000 */
[C---:B------:R-:W-:Y:S02]  /*1770*/  IMAD R44, R5.reuse, R24, R44 ;  /* 0x00000018052c7224 */ /* 0x040fe400078e022c */
[C---:B------:R-:W-:Y:S02]  /*1780*/  IMAD R40, R5.reuse, R27, R40 ;  /* 0x0000001b05287224 */ /* 0x040fe400078e0228 */
[--C-:B------:R-:W-:Y:S01]  /*1790*/  @!P6 IMAD.IADD R42, R42, 0x1, -R5.reuse ;  /* 0x000000012a2ae824 */ /* 0x100fe200078e0a05 */
[----:B------:R-:W-:Y:S01]  /*17a0*/  ISETP.GT.U32.AND P6, PT, R5, R44, PT ;  /* 0x0000002c0500720c */ /* 0x000fe20003fc4070 */
[----:B------:R-:W-:Y:S01]  /*17b0*/  @!P0 IMAD.IADD R36, R36, 0x1, -R5 ;  /* 0x0000000124248824 */ /* 0x000fe200078e0a05 */
[----:B------:R-:W-:Y:S01]  /*17c0*/  ISETP.GE.AND P0, PT, R33, RZ, PT ;  /* 0x000000ff2100720c */ /* 0x000fe20003f06270 */
[----:B------:R-:W-:-:S04]  /*17d0*/  IMAD.HI.U32 R25, R7, R46, RZ ;  /* 0x0000002e07197227 */ /* 0x000fc800078e00ff */
[----:B------:R-:W-:Y:S01]  /*17e0*/  @!P4 IMAD.IADD R34, R34, 0x1, -R5 ;  /* 0x000000012222c824 */ /* 0x000fe200078e0a05 */
[C---:B------:R-:W-:Y:S01]  /*17f0*/  ISETP.GT.U32.AND P4, PT, R5.reuse, R40, PT ;  /* 0x000000280500720c */ /* 0x040fe20003f84070 */
[C---:B------:R-:W-:Y:S02]  /*1800*/  VIADD R33, R6.reuse, 0x10 ;  /* 0x0000001006217836 */ /* 0x040fe40000000000 */
[----:B------:R-:W-:Y:S02]  /*1810*/  IMAD.MOV R25, RZ, RZ, -R25 ;  /* 0x000000ffff197224 */ /* 0x000fe400078e0a19 */
[----:B------:R-:W-:Y:S01]  /*1820*/  VIADD R47, R6, 0x14 ;  /* 0x00000014062f7836 */ /* 0x000fe20000000000 */
[----:B------:R-:W-:Y:S01]  /*1830*/  IABS R50, R33 ;  /* 0x0000002100327213 */ /* 0x000fe20000000000 */
[----:B------:R-:W-:Y:S02]  /*1840*/  IMAD R46, R5, R25, R46 ;  /* 0x00000019052e7224 */ /* 0x000fe400078e022e */
[----:B------:R-:W-:Y:S01]  /*1850*/  @!P6 IMAD.IADD R44, R44, 0x1, -R5 ;  /* 0x000000012c2ce824 */ /* 0x000fe200078e0a05 */
[----:B------:R-:W-:Y:S01]  /*1860*/  IABS R48, R47 ;  /* 0x0000002f00307213 */ /* 0x000fe20000000000 */
[----:B------:R-:W-:Y:S01]  /*1870*/  IMAD.HI.U32 R24, R7, R50, RZ ;  /* 0x0000003207187227 */ /* 0x000fe200078e00ff */
[----:B------:R-:W-:-:S03]  /*1880*/  ISETP.GT.U32.AND P6, PT, R5, R46, PT ;  /* 0x0000002e0500720c */ /* 0x000fc60003fc4070 */
[----:B------:R-:W-:Y:S01]  /*1890*/  @!P4 IMAD.IADD R40, R40, 0x1, -R5 ;  /* 0x000000012828c824 */ /* 0x000fe200078e0a05 */
[----:B------:R-:W-:Y:S01]  /*18a0*/  ISETP.GE.AND P4, PT, R35, RZ, PT ;  /* 0x000000ff2300720c */ /* 0x000fe20003f86270 */
[----:B------:R-:W-:Y:S02]  /*18b0*/  IMAD.MOV R24, RZ, RZ, -R24 ;  /* 0x000000ffff187224 */ /* 0x000fe400078e0a18 */
[C---:B------:R-:W-:Y:S02]  /*18c0*/  VIADD R35, R6.reuse, 0xc ;  /* 0x0000000c06237836 */ /* 0x040fe40000000000 */
[----:B------:R-:W-:Y:S02]  /*18d0*/  VIADD R49, R6, 0x8 ;  /* 0x0000000806317836 */ /* 0x000fe40000000000 */
[----:B------:R-:W-:Y:S01]  /*18e0*/  IMAD.HI.U32 R27, R7, R48, RZ ;  /* 0x00000030071b7227 */ /* 0x000fe200078e00ff */
[----:B------:R-:W-:Y:S02]  /*18f0*/  IABS R52, R35 ;  /* 0x0000002300347213 */ /* 0x000fe40000000000 */
[----:B------:R-:W-:Y:S01]  /*1900*/  IABS R54, R49 ;  /* 0x0000003100367213 */ /* 0x000fe20000000000 */
[----:B------:R-:W-:-:S02]  /*1910*/  IMAD R50, R5, R24, R50 ;  /* 0x0000001805327224 */ /* 0x000fc400078e0232 */
[----:B------:R-:W-:Y:S02]  /*1920*/  VIADD R51, R6, 0x4 ;  /* 0x0000000406337836 */ /* 0x000fe40000000000 */
[----:B------:R-:W-:Y:S01]  /*1930*/  IMAD.MOV.U32 R24, RZ, RZ, R22 ;  /* 0x000000ffff187224 */ /* 0x000fe200078e0016 */
[----:B------:R-:W-:Y:S01]  /*1940*/  SHF.R.S32.HI R22, RZ, 0x1f, R3 ;  /* 0x0000001fff167819 */ /* 0x000fe20000011403 */
[----:B------:R-:W-:Y:S01]  /*1950*/  IMAD.MOV R27, RZ, RZ, -R27 ;  /* 0x000000ffff1b7224 */ /* 0x000fe200078e0a1b */
[----:B------:R-:W-:Y:S01]  /*1960*/  IABS R56, R51 ;  /* 0x0000003300387213 */ /* 0x000fe20000000000 */
[----:B------:R-:W-:Y:S01]  /*1970*/  @!P3 IMAD.MOV R24, RZ, RZ, -R24 ;  /* 0x000000ffff18b224 */ /* 0x000fe200078e0a18 */
[C---:B------:R-:W-:Y:S01]  /*1980*/  ISETP.GT.U32.AND P3, PT, R5.reuse, R36, PT ;  /* 0x000000240500720c */ /* 0x040fe20003f64070 */
[----:B------:R-:W-:Y:S01]  /*1990*/  @!P2 IMAD.MOV R26, RZ, RZ, -R26 ;  /* 0x000000ffff1aa224 */ /* 0x000fe200078e0a1a */
[C---:B------:R-:W-:Y:S01]  /*19a0*/  ISETP.GT.U32.AND P2, PT, R5.reuse, R38, PT ;  /* 0x000000260500720c */ /* 0x040fe20003f44070 */
[----:B------:R-:W-:Y:S01]  /*19b0*/  @!P1 IMAD.MOV R28, RZ, RZ, -R28 ;  /* 0x000000ffff1c9224 */ /* 0x000fe200078e0a1c */
[C---:B------:R-:W-:Y:S01]  /*19c0*/  ISETP.GT.U32.AND P1, PT, R5.reuse, R40, PT ;  /* 0x000000280500720c */ /* 0x040fe20003f24070 */
[----:B------:R-:W-:Y:S01]  /*19d0*/  IMAD R48, R5, R27, R48 ;  /* 0x0000001b05307224 */ /* 0x000fe200078e0230 */
[----:B------:R-:W-:Y:S01]  /*19e0*/  LEA.HI R3, R22, R3, RZ, 0x7 ;  /* 0x0000000316037211 */ /* 0x000fe200078f38ff */
[----:B------:R-:W-:-:S02]  /*19f0*/  @!P6 IMAD.IADD R46, R46, 0x1, -R5 ;  /* 0x000000012e2ee824 */ /* 0x000fc400078e0a05 */
[----:B------:R-:W-:Y:S01]  /*1a00*/  IMAD.HI.U32 R25, R7, R52, RZ ;  /* 0x0000003407197227 */ /* 0x000fe200078e00ff */
[----:B------:R-:W-:Y:S02]  /*1a10*/  SHF.R.S32.HI R3, RZ, 0x7, R3 ;  /* 0x00000007ff037819 */ /* 0x000fe40000011403 */
[----:B------:R-:W-:Y:S01]  /*1a20*/  ISETP.GT.U32.AND P6, PT, R5, R46, PT ;  /* 0x0000002e0500720c */ /* 0x000fe20003fc4070 */
[----:B------:R-:W-:-:S04]  /*1a30*/  IMAD.HI.U32 R27, R7, R54, RZ ;  /* 0x00000036071b7227 */ /* 0x000fc800078e00ff */
[----:B------:R-:W-:-:S04]  /*1a40*/  IMAD.HI.U32 R29, R7, R56, RZ ;  /* 0x00000038071d7227 */ /* 0x000fc800078e00ff */
[----:B------:R-:W-:Y:S02]  /*1a50*/  IMAD.MOV R25, RZ, RZ, -R25 ;  /* 0x000000ffff197224 */ /* 0x000fe400078e0a19 */
[----:B------:R-:W-:Y:S02]  /*1a60*/  IMAD.MOV R27, RZ, RZ, -R27 ;  /* 0x000000ffff1b7224 */ /* 0x000fe400078e0a1b */
[----:B------:R-:W-:-:S04]  /*1a70*/  IMAD.HI.U32 R7, R7, R58, RZ ;  /* 0x0000003a07077227 */ /* 0x000fc800078e00ff */
[C---:B------:R-:W-:Y:S02]  /*1a80*/  IMAD R52, R5.reuse, R25, R52 ;  /* 0x0000001905347224 */ /* 0x040fe400078e0234 */
[C---:B------:R-:W-:Y:S02]  /*1a90*/  IMAD R54, R5.reuse, R27, R54 ;  /* 0x0000001b05367224 */ /* 0x040fe400078e0236 */
[----:B------:R-:W-:Y:S01]  /*1aa0*/  @!P5 IMAD.MOV R30, RZ, RZ, -R30 ;  /* 0x000000ffff1ed224 */ /* 0x000fe200078e0a1e */
[C---:B------:R-:W-:Y:S01]  /*1ab0*/  ISETP.GT.U32.AND P5, PT, R5.reuse, R42, PT ;  /* 0x0000002a0500720c */ /* 0x040fe20003fa4070 */
[----:B------:R-:W-:Y:S02]  /*1ac0*/  IMAD.MOV R7, RZ, RZ, -R7 ;  /* 0x000000ffff077224 */ /* 0x000fe400078e0a07 */
[----:B------:R-:W-:Y:S01]  /*1ad0*/  @!P0 IMAD.MOV R32, RZ, RZ, -R32 ;  /* 0x000000ffff208224 */ /* 0x000fe200078e0a20 */
[C---:B------:R-:W-:Y:S01]  /*1ae0*/  ISETP.GT.U32.AND P0, PT, R5.reuse, R44, PT ;  /* 0x0000002c0500720c */ /* 0x040fe20003f04070 */
[----:B------:R-:W-:Y:S01]  /*1af0*/  @!P4 IMAD.MOV R34, RZ, RZ, -R34 ;  /* 0x000000ffff22c224 */ /* 0x000fe200078e0a22 */
[C---:B------:R-:W-:Y:S01]  /*1b00*/  ISETP.GT.U32.AND P4, PT, R5.reuse, R48, PT ;  /* 0x000000300500720c */ /* 0x040fe20003f84070 */
[--C-:B------:R-:W-:Y:S01]  /*1b10*/  @!P3 IMAD.IADD R36, R36, 0x1, -R5.reuse ;  /* 0x000000012424b824 */ /* 0x100fe200078e0a05 */
[C---:B------:R-:W-:Y:S01]  /*1b20*/  ISETP.GT.U32.AND P3, PT, R5.reuse, R50, PT ;  /* 0x000000320500720c */ /* 0x040fe20003f64070 */
[--C-:B------:R-:W-:Y:S01]  /*1b30*/  @!P2 IMAD.IADD R38, R38, 0x1, -R5.reuse ;  /* 0x000000012626a824 */ /* 0x100fe200078e0a05 */
[C---:B------:R-:W-:Y:S01]  /*1b40*/  ISETP.GT.U32.AND P2, PT, R5.reuse, R52, PT ;  /* 0x000000340500720c */ /* 0x040fe20003f44070 */
[----:B------:R-:W-:Y:S01]  /*1b50*/  @!P1 IMAD.IADD R40, R40, 0x1, -R5 ;  /* 0x0000000128289824 */ /* 0x000fe200078e0a05 */
[C---:B------:R-:W-:Y:S01]  /*1b60*/  ISETP.GT.U32.AND P1, PT, R5.reuse, R54, PT ;  /* 0x000000360500720c */ /* 0x040fe20003f24070 */
[----:B------:R-:W-:Y:S01]  /*1b70*/  IMAD R58, R5, R7, R58 ;  /* 0x00000007053a7224 */ /* 0x000fe200078e023a */
[----:B------:R-:W-:Y:S01]  /*1b80*/  SHF.R.U32.HI R7, RZ, 0x5, R53 ;  /* 0x00000005ff077819 */ /* 0x000fe20000011635 */
[----:B------:R-:W-:-:S02]  /*1b90*/  IMAD.MOV R29, RZ, RZ, -R29 ;  /* 0x000000ffff1d7224 */ /* 0x000fc400078e0a1d */
[--C-:B------:R-:W-:Y:S01]  /*1ba0*/  @!P6 IMAD.IADD R46, R46, 0x1, -R5.reuse ;  /* 0x000000012e2ee824 */ /* 0x100fe200078e0a05 */
[C---:B------:R-:W-:Y:S01]  /*1bb0*/  ISETP.GT.U32.AND P6, PT, R5.reuse, R58, PT ;  /* 0x0000003a0500720c */ /* 0x040fe20003fc4070 */
[----:B------:R-:W-:Y:S01]  /*1bc0*/  IMAD R56, R5, R29, R56 ;  /* 0x0000001d05387224 */ /* 0x000fe200078e0238 */
[----:B------:R-:W-:Y:S01]  /*1bd0*/  R2UR UR7, R7 ;  /* 0x00000000070772ca */ /* 0x000fe200000e0000 */
[--C-:B------:R-:W-:Y:S01]  /*1be0*/  @!P5 IMAD.IADD R42, R42, 0x1, -R5.reuse ;  /* 0x000000012a2ad824 */ /* 0x100fe200078e0a05 */
[----:B------:R-:W1:Y:S01]  /*1bf0*/  LDC R7, c[0x0][0x240] ;  /* 0x00009000ff077b82 */ /* 0x000e620000000800 */
[--C-:B------:R-:W-:Y:S01]  /*1c00*/  @!P0 IMAD.IADD R44, R44, 0x1, -R5.reuse ;  /* 0x000000012c2c8824 */ /* 0x100fe200078e0a05 */
[----:B------:R-:W-:Y:S01]  /*1c10*/  ISETP.GT.U32.AND P5, PT, R5, R56, PT ;  /* 0x000000380500720c */ /* 0x000fe20003fa4070 */
[--C-:B------:R-:W-:Y:S01]  /*1c20*/  @!P4 IMAD.IADD R48, R48, 0x1, -R5.reuse ;  /* 0x000000013030c824 */ /* 0x100fe200078e0a05 */
[----:B------:R-:W-:Y:S01]  /*1c30*/  ISETP.GE.AND P0, PT, R37, RZ, PT ;  /* 0x000000ff2500720c */ /* 0x000fe20003f06270 */
        /* <DEDUP_REMOVED lines=8> */
[----:B------:R-:W-:Y:S01]  /*1cc0*/  IMAD R4, R4, UR4, RZ ;  /* 0x0000000404047c24 */ /* 0x000fe2000f8e02ff */
[----:B------:R-:W-:Y:S01]  /*1cd0*/  UMOV UR4, URZ ;  /* 0x0000003f00047c82 */ /* 0x000fe20008000000 */
[----:B------:R-:W-:Y:S01]  /*1ce0*/  @!P5 IMAD.IADD R56, R56, 0x1, -R5 ;  /* 0x000000013838d824 */ /* 0x000fe200078e0a05 */
[C---:B------:R-:W-:Y:S01]  /*1cf0*/  ISETP.GT.U32.AND P6, PT, R5.reuse, R58, PT ;  /* 0x0000003a0500720c */ /* 0x040fe20003fc4070 */
[----:B------:R-:W-:Y:S01]  /*1d00*/  @!P0 IMAD.MOV R36, RZ, RZ, -R36 ;  /* 0x000000ffff248224 */ /* 0x000fe200078e0a24 */
        /* <DEDUP_REMOVED lines=8> */
[----:B------:R-:W-:-:S02]  /*1d90*/  ISETP.GT.U32.AND P1, PT, R5, R56, PT ;  /* 0x000000380500720c */ /* 0x000fc40003f24070 */
[----:B------:R-:W-:Y:S01]  /*1da0*/  ISETP.GE.AND P5, PT, R45, RZ, PT ;  /* 0x000000ff2d00720c */ /* 0x000fe20003fa6270 */
[--C-:B------:R-:W-:Y:S01]  /*1db0*/  @!P6 IMAD.IADD R58, R58, 0x1, -R5.reuse ;  /* 0x000000013a3ae824 */ /* 0x100fe200078e0a05 */
[----:B------:R-:W-:Y:S01]  /*1dc0*/  ISETP.NE.AND P6, PT, R23, RZ, PT ;  /* 0x000000ff1700720c */ /* 0x000fe20003fc5270 */
[--C-:B------:R-:W-:Y:S01]  /*1dd0*/  @!P0 IMAD.IADD R48, R48, 0x1, -R5.reuse ;  /* 0x0000000130308824 */ /* 0x100fe200078e0a05 */
[----:B------:R-:W-:Y:S01]  /*1de0*/  LOP3.LUT R23, RZ, R23, RZ, 0x33, !PT ;  /* 0x00000017ff177212 */ /* 0x000fe200078e33ff */
[--C-:B------:R-:W-:Y:S01]  /*1df0*/  @!P4 IMAD.IADD R50, R50, 0x1, -R5.reuse ;  /* 0x000000013232c824 */ /* 0x100fe200078e0a05 */
[----:B------:R-:W-:Y:S01]  /*1e00*/  ISETP.GE.AND P0, PT, R47, RZ, PT ;  /* 0x000000ff2f00720c */ /* 0x000fe20003f06270 */
[--C-:B------:R-:W-:Y:S01]  /*1e10*/  @!P3 IMAD.IADD R52, R52, 0x1, -R5.reuse ;  /* 0x000000013434b824 */ /* 0x100fe200078e0a05 */
[----:B------:R-:W-:Y:S01]  /*1e20*/  ISETP.GE.AND P4, PT, R33, RZ, PT ;  /* 0x000000ff2100720c */ /* 0x000fe20003f86270 */
[--C-:B------:R-:W-:Y:S01]  /*1e30*/  @!P2 IMAD.IADD R54, R54, 0x1, -R5.reuse ;  /* 0x000000013636a824 */ /* 0x100fe200078e0a05 */
[----:B------:R-:W-:Y:S01]  /*1e40*/  ISETP.GE.AND P3, PT, R35, RZ, PT ;  /* 0x000000ff2300720c */ /* 0x000fe20003f66270 */
[----:B------:R-:W-:Y:S01]  /*1e50*/  @!P1 IMAD.IADD R56, R56, 0x1, -R5 ;  /* 0x0000000138389824 */ /* 0x000fe200078e0a05 */
[----:B------:R-:W-:Y:S01]  /*1e60*/  ISETP.GE.AND P2, PT, R49, RZ, PT ;  /* 0x000000ff3100720c */ /* 0x000fe20003f46270 */
[----:B------:R-:W-:Y:S01]  /*1e70*/  @!P5 IMAD.MOV R46, RZ, RZ, -R46 ;  /* 0x000000ffff2ed224 */ /* 0x000fe200078e0a2e */
[----:B------:R-:W-:-:S02]  /*1e80*/  ISETP.GE.AND P1, PT, R51, RZ, PT ;  /* 0x000000ff3300720c */ /* 0x000fc40003f26270 */
[C---:B------:R-:W-:Y:S02]  /*1e90*/  SEL R5, R23.reuse, R42, !P6 ;  /* 0x0000002a17057207 */ /* 0x040fe40007000000 */
[----:B------:R-:W-:Y:S01]  /*1ea0*/  ISETP.GE.AND P5, PT, R6, RZ, PT ;  /* 0x000000ff0600720c */ /* 0x000fe20003fa6270 */
[----:B------:R-:W2:Y:S01]  /*1eb0*/  LDC.64 R42, c[0x0][0x218] ;  /* 0x00008600ff2a7b82 */ /* 0x000ea20000000a00 */
[----:B------:R-:W-:Y:S01]  /*1ec0*/  @!P0 IMAD.MOV R48, RZ, RZ, -R48 ;  /* 0x000000ffff308224 */ /* 0x000fe200078e0a30 */
[C---:B------:R-:W-:Y:S01]  /*1ed0*/  SEL R8, R23.reuse, R8, !P6 ;  /* 0x0000000817087207 */ /* 0x040fe20007000000 */
        /* <DEDUP_REMOVED lines=8> */
[----:B-1----:R-:W-:Y:S01]  /*1f60*/  IMAD R8, R8, R7, RZ ;  /* 0x0000000708087224 */ /* 0x002fe200078e02ff */
[C---:B------:R-:W-:Y:S01]  /*1f70*/  SEL R13, R23.reuse, R13, !P6 ;  /* 0x0000000d170d7207 */ /* 0x040fe20007000000 */
[----:B------:R-:W-:Y:S01]  /*1f80*/  @!P5 IMAD.MOV R58, RZ, RZ, -R58 ;  /* 0x000000ffff3ad224 */ /* 0x000fe200078e0a3a */
[C---:B------:R-:W-:Y:S01]  /*1f90*/  SEL R14, R23.reuse, R14, !P6 ;  /* 0x0000000e170e7207 */ /* 0x040fe20007000000 */
[----:B------:R-:W-:Y:S01]  /*1fa0*/  IMAD R10, R10, R7, RZ ;  /* 0x000000070a0a7224 */ /* 0x000fe200078e02ff */
[----:B------:R-:W-:Y:S01]  /*1fb0*/  SEL R15, R23, R15, !P6 ;  /* 0x0000000f170f7207 */ /* 0x000fe20007000000 */
[-C--:B------:R-:W-:Y:S01]  /*1fc0*/  IMAD R9, R9, R7.reuse, RZ ;  /* 0x0000000709097224 */ /* 0x080fe200078e02ff */
[----:B------:R-:W-:Y:S01]  /*1fd0*/  SEL R16, R23, R16, !P6 ;  /* 0x0000001017107207 */ /* 0x000fe20007000000 */
[----:B------:R-:W-:Y:S01]  /*1fe0*/  IMAD R11, R11, R7, RZ ;  /* 0x000000070b0b7224 */ /* 0x000fe200078e02ff */
[C---:B------:R-:W-:Y:S01]  /*1ff0*/  SEL R17, R23.reuse, R17, !P6 ;  /* 0x0000001117117207 */ /* 0x040fe20007000000 */
        /* <DEDUP_REMOVED lines=10> */
[-C--:B------:R-:W-:Y:S01]  /*20a0*/  IMAD R87, R17, R7.reuse, RZ ;  /* 0x0000000711577224 */ /* 0x080fe200078e02ff */
        /* <DEDUP_REMOVED lines=32> */
[-C--:B--2---:R-:W-:Y:S01]  /*22b0*/  LEA R17, P1, R10, R42.reuse, 0x1 ;  /* 0x0000002a0a117211 */ /* 0x084fe200078208ff */
[-C--:B------:R-:W-:Y:S01]  /*22c0*/  IMAD R25, R48, R7.reuse, RZ ;  /* 0x0000000730197224 */ /* 0x080fe200078e02ff */
[-C--:B------:R-:W-:Y:S01]  /*22d0*/  LEA R5, P2, R9, R42.reuse, 0x1 ;  /* 0x0000002a09057211 */ /* 0x080fe200078408ff */
[-C--:B------:R-:W-:Y:S01]  /*22e0*/  IMAD R61, R50, R7.reuse, RZ ;  /* 0x00000007323d7224 */ /* 0x080fe200078e02ff */
[-C--:B------:R-:W-:Y:S01]  /*22f0*/  LEA R125, P3, R11, R42.reuse, 0x1 ;  /* 0x0000002a0b7d7211 */ /* 0x080fe200078608ff */
[-C--:B------:R-:W-:Y:S01]  /*2300*/  IMAD R45, R52, R7.reuse, RZ ;  /* 0x00000007342d7224 */ /* 0x080fe200078e02ff */
[-C--:B------:R-:W-:Y:S01]  /*2310*/  LEA R123, P4, R12, R42.reuse, 0x1 ;  /* 0x0000002a0c7b7211 */ /* 0x080fe200078808ff */
[-C--:B------:R-:W-:Y:S01]  /*2320*/  IMAD R41, R54, R7.reuse, RZ ;  /* 0x0000000736297224 */ /* 0x080fe200078e02ff */
[-C--:B------:R-:W-:Y:S01]  /*2330*/  LEA R119, P5, R13, R42.reuse, 0x1 ;  /* 0x0000002a0d777211 */ /* 0x080fe200078a08ff */
[----:B------:R-:W-:Y:S01]  /*2340*/  IMAD R27, R56, R7, RZ ;  /* 0x00000007381b7224 */ /* 0x000fe200078e02ff */
[----:B------:R-:W-:Y:S01]  /*2350*/  LEA.HI.X.SX32 R124, R11, R43, 0x1, P3 ;  /* 0x0000002b0b7c7211 */ /* 0x000fe200018f0eff */
[----:B------:R-:W-:Y:S01]  /*2360*/  IMAD R7, R23, R7, RZ ;  /* 0x0000000717077224 */ /* 0x000fe200078e02ff */
[----:B------:R-:W-:-:S02]  /*2370*/  LEA R23, P6, R8, R42, 0x1 ;  /* 0x0000002a08177211 */ /* 0x000fc400078c08ff */
[-C--:B------:R-:W-:Y:S02]  /*2380*/  LEA.HI.X.SX32 R122, R12, R43.reuse, 0x1, P4 ;  /* 0x0000002b0c7a7211 */ /* 0x080fe400020f0eff */
[-C--:B------:R-:W-:Y:S01]  /*2390*/  LEA.HI.X.SX32 R103, R13, R43.reuse, 0x1, P5 ;  /* 0x0000002b0d677211 */ /* 0x080fe200028f0eff */
[----:B------:R-:W-:Y:S01]  /*23a0*/  STL [R1+0x14], R23 ;  /* 0x0000141701007387 */ /* 0x000fe20000100800 */
[CC--:B------:R-:W-:Y:S02]  /*23b0*/  LEA R86, P3, R87.reuse, R42.reuse, 0x1 ;  /* 0x0000002a57567211 */ /* 0x0c0fe400078608ff */
[CC--:B------:R-:W-:Y:S01]  /*23c0*/  LEA R84, P4, R18.reuse, R42.reuse, 0x1 ;  /* 0x0000002a12547211 */ /* 0x0c0fe200078808ff */
[----:B------:R1:W-:Y:S01]  /*23d0*/  STL [R1+0xc], R17 ;  /* 0x00000c1101007387 */ /* 0x0003e20000100800 */
[-C--:B------:R-:W-:Y:S02]  /*23e0*/  LEA.HI.X.SX32 R87, R87, R43.reuse, 0x1, P3 ;  /* 0x0000002b57577211 */ /* 0x080fe400018f0eff */
[----:B------:R-:W-:Y:S01]  /*23f0*/  LEA.HI.X.SX32 R85, R18, R43, 0x1, P4 ;  /* 0x0000002b12557211 */ /* 0x000fe200020f0eff */
[----:B------:R2:W-:Y:S01]  /*2400*/  STL [R1+0x4], R5 ;  /* 0x0000040501007387 */ /* 0x0005e20000100800 */
[----:B------:R-:W-:-:S02]  /*2410*/  LEA R72, P3, R26, R42, 0x1 ;  /* 0x0000002a1a487211 */ /* 0x000fc400078608ff */
[-C--:B------:R-:W-:Y:S02]  /*2420*/  LEA R70, P4, R28, R42.reuse, 0x1 ;  /* 0x0000002a1c467211 */ /* 0x080fe400078808ff */
[-C--:B------:R-:W-:Y:S02]  /*2430*/  LEA.HI.X.SX32 R73, R26, R43.reuse, 0x1, P3 ;  /* 0x0000002b1a497211 */ /* 0x080fe400018f0eff */
[----:B-1----:R-:W-:Y:S02]  /*2440*/  LEA R17, P5, R19, R42, 0x1 ;  /* 0x0000002a13117211 */ /* 0x002fe400078a08ff */
[-C--:B------:R-:W-:Y:S02]  /*2450*/  LEA.HI.X.SX32 R71, R28, R43.reuse, 0x1, P4 ;  /* 0x0000002b1c477211 */ /* 0x080fe400020f0eff */
[----:B------:R-:W-:Y:S02]  /*2460*/  CS2R R28, SRZ ;  /* 0x00000000001c7805 */ /* 0x000fe4000001ff00 */
[----:B--2---:R-:W-:-:S02]  /*2470*/  LEA.HI.X.SX32 R5, R8, R43, 0x1, P6 ;  /* 0x0000002b08057211 */ /* 0x004fc400030f0eff */
[-C--:B------:R-:W-:Y:S02]  /*2480*/  LEA.HI.X.SX32 R8, R10, R43.reuse, 0x1, P1 ;  /* 0x0000002b0a087211 */ /* 0x080fe400008f0eff */
[CC--:B------:R-:W-:Y:S01]  /*2490*/  LEA R101, P6, R14.reuse, R42.reuse, 0x1 ;  /* 0x0000002a0e657211 */ /* 0x0c0fe200078c08ff */
[----:B------:R1:W-:Y:S01]  /*24a0*/  STL [R1+0x10], R5 ;  /* 0x0000100501007387 */ /* 0x0003e20000100800 */
[CC--:B------:R-:W-:Y:S02]  /*24b0*/  LEA R97, P1, R15.reuse, R42.reuse, 0x1 ;  /* 0x0000002a0f617211 */ /* 0x0c0fe400078208ff */
[-C--:B------:R-:W-:Y:S01]  /*24c0*/  LEA.HI.X.SX32 R99, R14, R43.reuse, 0x1, P6 ;  /* 0x0000002b0e637211 */ /* 0x080fe200030f0eff */
[----:B------:R-:W-:Y:S01]  /*24d0*/  STL [R1+0x8], R8 ;  /* 0x0000080801007387 */ /* 0x000fe20000100800 */
[----:B------:R-:W-:Y:S02]  /*24e0*/  LEA.HI.X.SX32 R95, R15, R43, 0x1, P1 ;  /* 0x0000002b0f5f7211 */ /* 0x000fe400008f0eff */
[----:B------:R-:W-:-:S02]  /*24f0*/  LEA R78, P1, R21, R42, 0x1 ;  /* 0x0000002a154e7211 */ /* 0x000fc400078208ff */
[-C--:B------:R-:W-:Y:S02]  /*2500*/  LEA.HI.X.SX32 R82, R19, R43.reuse, 0x1, P5 ;  /* 0x0000002b13527211 */ /* 0x080fe400028f0eff */
[-C--:B-1----:R-:W-:Y:S02]  /*2510*/  LEA.HI.X.SX32 R5, R9, R43.reuse, 0x1, P2 ;  /* 0x0000002b09057211 */ /* 0x082fe400010f0eff */
[CC--:B------:R-:W-:Y:S02]  /*2520*/  LEA R89, P2, R16.reuse, R42.reuse, 0x1 ;  /* 0x0000002a10597211 */ /* 0x0c0fe400078408ff */
[-C--:B------:R-:W-:Y:S01]  /*2530*/  LEA.HI.X.SX32 R79, R21, R43.reuse, 0x1, P1 ;  /* 0x0000002b154f7211 */ /* 0x080fe200008f0eff */
[----:B------:R1:W-:Y:S01]  /*2540*/  STL [R1], R5 ;  /* 0x0000000501007387 */ /* 0x0003e20000100800 */
[----:B------:R-:W-:Y:S01]  /*2550*/  LEA.HI.X.SX32 R88, R16, R43, 0x1, P2 ;  /* 0x0000002b10587211 */ /* 0x000fe200010f0eff */
[----:B------:R-:W2:Y:S01]  /*2560*/  LDC R21, c[0x0][0x23c] ;  /* 0x00008f00ff157b82 */ /* 0x000ea20000000800 */
[----:B------:R-:W-:-:S02]  /*2570*/  LEA R76, P2, R24, R42, 0x1 ;  /* 0x0000002a184c7211 */ /* 0x000fc400078408ff */
[-C--:B------:R-:W-:Y:S02]  /*2580*/  LEA R69, P5, R30, R42.reuse, 0x1 ;  /* 0x0000002a1e457211 */ /* 0x080fe400078a08ff */
[-C--:B------:R-:W-:Y:S02]  /*2590*/  LEA R67, P1, R34, R42.reuse, 0x1 ;  /* 0x0000002a22437211 */ /* 0x080fe400078208ff */
[-C--:B------:R-:W-:Y:S02]  /*25a0*/  LEA.HI.X.SX32 R77, R24, R43.reuse, 0x1, P2 ;  /* 0x0000002b184d7211 */ /* 0x080fe400010f0eff */
[----:B-1----:R-:W-:Y:S02]  /*25b0*/  LEA R5, P6, R20, R42, 0x1 ;  /* 0x0000002a14057211 */ /* 0x002fe400078c08ff */
[----:B------:R-:W-:Y:S02]  /*25c0*/  LEA.HI.X.SX32 R68, R30, R43, 0x1, P5 ;  /* 0x0000002b1e447211 */ /* 0x000fe400028f0eff */
[----:B------:R-:W-:-:S02]  /*25d0*/  CS2R R30, SRZ ;  /* 0x00000000001e7805 */ /* 0x000fc4000001ff00 */
[-C--:B------:R-:W-:Y:S02]  /*25e0*/  LEA.HI.X.SX32 R80, R20, R43.reuse, 0x1, P6 ;  /* 0x0000002b14507211 */ /* 0x080fe400030f0eff */
[-C--:B------:R-:W-:Y:S02]  /*25f0*/  LEA R65, P6, R32, R42.reuse, 0x1 ;  /* 0x0000002a20417211 */ /* 0x080fe400078c08ff */
[-C--:B------:R-:W-:Y:S02]  /*2600*/  LEA R55, P2, R36, R42.reuse, 0x1 ;  /* 0x0000002a24377211 */ /* 0x080fe400078408ff */
[----:B------:R-:W-:Y:S02]  /*2610*/  LEA.HI.X.SX32 R64, R32, R43, 0x1, P6 ;  /* 0x0000002b20407211 */ /* 0x000fe400030f0eff */
[----:B------:R-:W-:Y:S02]  /*2620*/  CS2R R32, SRZ ;  /* 0x0000000000207805 */ /* 0x000fe4000001ff00 */
[----:B------:R-:W-:-:S02]  /*2630*/  LEA R57, P3, R38, R42, 0x1 ;  /* 0x0000002a26397211 */ /* 0x000fc400078608ff */
[-C--:B------:R-:W-:Y:S01]  /*2640*/  LEA R58, P4, R40, R42.reuse, 0x1 ;  /* 0x0000002a283a7211 */ /* 0x080fe200078808ff */
[----:B--2---:R-:W-:Y:S01]  /*2650*/  IMAD R2, R2, R21, RZ ;  /* 0x0000001502027224 */ /* 0x004fe200078e02ff */
[-C--:B------:R-:W-:Y:S02]  /*2660*/  LEA R53, P5, R6, R42.reuse, 0x1 ;  /* 0x0000002a06357211 */ /* 0x080fe400078a08ff */
[-C--:B------:R-:W-:Y:S02]  /*2670*/  LEA R63, P6, R62, R42.reuse, 0x1 ;  /* 0x0000002a3e3f7211 */ /* 0x080fe400078c08ff */
[----:B------:R-:W-:Y:S02]  /*2680*/  LEA.HI.X.SX32 R66, R34, R43, 0x1, P1 ;  /* 0x0000002b22427211 */ /* 0x000fe400008f0eff */
[----:B------:R-:W-:Y:S02]  /*2690*/  CS2R R34, SRZ ;  /* 0x0000000000227805 */ /* 0x000fe4000001ff00 */
[----:B------:R-:W-:-:S02]  /*26a0*/  LEA R49, P1, R22, R42, 0x1 ;  /* 0x0000002a16317211 */ /* 0x000fc400078208ff */
[-C--:B------:R-:W-:Y:S02]  /*26b0*/  LEA.HI.X.SX32 R54, R36, R43.reuse, 0x1, P2 ;  /* 0x0000002b24367211 */ /* 0x080fe400010f0eff */
[----:B------:R-:W-:Y:S02]  /*26c0*/  CS2R R36, SRZ ;  /* 0x0000000000247805 */ /* 0x000fe4000001ff00 */
[-C--:B------:R-:W-:Y:S02]  /*26d0*/  LEA.HI.X.SX32 R56, R38, R43.reuse, 0x1, P3 ;  /* 0x0000002b26387211 */ /* 0x080fe400018f0eff */
[----:B------:R-:W-:Y:S02]  /*26e0*/  CS2R R38, SRZ ;  /* 0x0000000000267805 */ /* 0x000fe4000001ff00 */
[-C--:B------:R-:W-:Y:S02]  /*26f0*/  LEA.HI.X.SX32 R59, R40, R43.reuse, 0x1, P4 ;  /* 0x0000002b283b7211 */ /* 0x080fe400020f0eff */
[----:B------:R-:W-:-:S02]  /*2700*/  LEA.HI.X.SX32 R52, R6, R43, 0x1, P5 ;  /* 0x0000002b06347211 */ /* 0x000fc400028f0eff */
[----:B------:R-:W-:Y:S02]  /*2710*/  LEA.HI.X.SX32 R62, R62, R43, 0x1, P6 ;  /* 0x0000002b3e3e7211 */ /* 0x000fe400030f0eff */
[-C--:B------:R-:W-:Y:S02]  /*2720*/  LEA R51, P2, R25, R42.reuse, 0x1 ;  /* 0x0000002a19337211 */ /* 0x080fe400078408ff */
[-C--:B------:R-:W-:Y:S02]  /*2730*/  LEA R60, P3, R61, R42.reuse, 0x1 ;  /* 0x0000002a3d3c7211 */ /* 0x080fe400078608ff */
[-C--:B------:R-:W-:Y:S02]  /*2740*/  LEA R44, P4, R45, R42.reuse, 0x1 ;  /* 0x0000002a2d2c7211 */ /* 0x080fe400078808ff */
[-C--:B------:R-:W-:Y:S02]  /*2750*/  LEA R40, P5, R41, R42.reuse, 0x1 ;  /* 0x0000002a29287211 */ /* 0x080fe400078a08ff */
[----:B------:R-:W-:-:S02]  /*2760*/  LEA R23, P6, R27, R42, 0x1 ;  /* 0x0000002a1b177211 */ /* 0x000fc400078c08ff */
[-C--:B------:R-:W-:Y:S02]  /*2770*/  LEA.HI.X.SX32 R48, R22, R43.reuse, 0x1, P1 ;  /* 0x0000002b16307211 */ /* 0x080fe400008f0eff */
[----:B------:R-:W-:Y:S02]  /*2780*/  LEA R42, P1, R7, R42, 0x1 ;  /* 0x0000002a072a7211 */ /* 0x000fe400078208ff */
[----:B------:R-:W-:Y:S02]  /*2790*/  LOP3.LUT R10, R0, 0x30, RZ, 0xfc, !PT ;  /* 0x00000030000a7812 */ /* 0x000fe400078efcff */
[----:B------:R-:W-:Y:S01]  /*27a0*/  LEA R46, P0, R4, UR8, 0x1 ;  /* 0x00000008042e7c11 */ /* 0x000fe2000f8008ff */
[----:B------:R-:W-:Y:S01]  /*27b0*/  UIADD3 UR8, UP0, UR12, 0x80, URZ ;  /* 0x000000800c087890 */ /* 0x000fe2000ff1e03f */
[----:B------:R-:W-:Y:S01]  /*27c0*/  LEA.HI.X.SX32 R50, R25, R43, 0x1, P2 ;  /* 0x0000002b19327211 */ /* 0x000fe200010f0eff */
[----:B0-----:R-:W-:Y:S01]  /*27d0*/  IMAD R10, R10, R75, RZ ;  /* 0x0000004b0a0a7224 */ /* 0x001fe200078e02ff */
[----:B------:R-:W-:-:S02]  /*27e0*/  LEA.HI.X.SX32 R61, R61, R43, 0x1, P3 ;  /* 0x0000002b3d3d7211 */ /* 0x000fc400018f0eff */
[----:B------:R-:W-:Y:S02]  /*27f0*/  CS2R R24, SRZ ;  /* 0x0000000000187805 */ /* 0x000fe4000001ff00 */
[-C--:B------:R-:W-:Y:S02]  /*2800*/  LEA.HI.X.SX32 R45, R45, R43.reuse, 0x1, P4 ;  /* 0x0000002b2d2d7211 */ /* 0x080fe400020f0eff */
[-C--:B------:R-:W-:Y:S02]  /*2810*/  LEA.HI.X.SX32 R41, R41, R43.reuse, 0x1, P5 ;  /* 0x0000002b29297211 */ /* 0x080fe400028f0eff */
[----:B------:R-:W-:Y:S02]  /*2820*/  LEA.HI.X.SX32 R22, R27, R43, 0x1, P6 ;  /* 0x0000002b1b167211 */ /* 0x000fe400030f0eff */
[----:B------:R-:W-:Y:S02]  /*2830*/  CS2R R26, SRZ ;  /* 0x00000000001a7805 */ /* 0x000fe4000001ff00 */
[----:B------:R-:W-:-:S02]  /*2840*/  LOP3.LUT R9, R0, 0x28, RZ, 0xfc, !PT ;  /* 0x0000002800097812 */ /* 0x000fc400078efcff */
[----:B------:R-:W-:Y:S02]  /*2850*/  LEA.HI.X.SX32 R43, R7, R43, 0x1, P1 ;  /* 0x0000002b072b7211 */ /* 0x000fe400008f0eff */
[C---:B------:R-:W-:Y:S01]  /*2860*/  LOP3.LUT R8, R0.reuse, 0x20, RZ, 0xfc, !PT ;  /* 0x0000002000087812 */ /* 0x040fe200078efcff */
[-C--:B------:R-:W-:Y:S01]  /*2870*/  IMAD R10, R9, R75.reuse, RZ ;  /* 0x0000004b090a7224 */ /* 0x080fe200078e02ff */
[C---:B------:R-:W-:Y:S02]  /*2880*/  LOP3.LUT R7, R0.reuse, 0x18, RZ, 0xfc, !PT ;  /* 0x0000001800077812 */ /* 0x040fe400078efcff */
[----:B------:R-:W-:Y:S01]  /*2890*/  LOP3.LUT R6, R0, 0x10, RZ, 0xfc, !PT ;  /* 0x0000001000067812 */ /* 0x000fe200078efcff */
[-C--:B------:R-:W-:Y:S01]  /*28a0*/  IMAD R9, R8, R75.reuse, RZ ;  /* 0x0000004b08097224 */ /* 0x080fe200078e02ff */
[----:B------:R-:W-:Y:S01]  /*28b0*/  LEA.HI.X.SX32 R47, R4, UR9, 0x1, P0 ;  /* 0x00000009042f7c11 */ /* 0x000fe200080f0eff */
[-C--:B------:R-:W-:Y:S01]  /*28c0*/  IMAD R8, R7, R75.reuse, RZ ;  /* 0x0000004b07087224 */ /* 0x080fe200078e02ff */
[----:B------:R-:W-:Y:S01]  /*28d0*/  LOP3.LUT R20, R0, 0x78, RZ, 0xfc, !PT ;  /* 0x0000007800147812 */ /* 0x000fe200078efcff */
[-C--:B------:R-:W-:Y:S01]  /*28e0*/  IMAD R7, R6, R75.reuse, RZ ;  /* 0x0000004b06077224 */ /* 0x080fe200078e02ff */
[C---:B------:R-:W-:Y:S01]  /*28f0*/  LOP3.LUT R19, R0.reuse, 0x70, RZ, 0xfc, !PT ;  /* 0x0000007000137812 */ /* 0x040fe200078efcff */
[----:B------:R-:W-:Y:S01]  /*2900*/  UIADD3.X UR9, UR4, 0x40000040, URZ, UP0, !UPT ;  /* 0x4000004004097890 */ /* 0x000fe200087fe43f */
[C---:B------:R-:W-:Y:S01]  /*2910*/  LOP3.LUT R18, R0.reuse, 0x68, RZ, 0xfc, !PT ;  /* 0x0000006800127812 */ /* 0x040fe200078efcff */
[CC--:B------:R-:W-:Y:S01]  /*2920*/  IMAD R6, R0.reuse, R75.reuse, RZ ;  /* 0x0000004b00067224 */ /* 0x0c0fe200078e02ff */
[----:B------:R-:W-:Y:S01]  /*2930*/  LOP3.LUT R16, R0, 0x60, RZ, 0xfc, !PT ;  /* 0x0000006000107812 */ /* 0x000fe200078efcff */
[-C--:B------:R-:W-:Y:S01]  /*2940*/  IMAD R20, R20, R75.reuse, RZ ;  /* 0x0000004b14147224 */ /* 0x080fe200078e02ff */
[C---:B------:R-:W-:Y:S01]  /*2950*/  LOP3.LUT R15, R0.reuse, 0x58, RZ, 0xfc, !PT ;  /* 0x00000058000f7812 */ /* 0x040fe200078efcff */
[-C--:B------:R-:W-:Y:S01]  /*2960*/  IMAD R19, R19, R75.reuse, RZ ;  /* 0x0000004b13137224 */ /* 0x080fe200078e02ff */
[----:B------:R-:W-:Y:S01]  /*2970*/  LOP3.LUT R14, R0, 0x50, RZ, 0xfc, !PT ;  /* 0x00000050000e7812 */ /* 0x000fe200078efcff */
[-C--:B------:R-:W-:Y:S01]  /*2980*/  IMAD R18, R18, R75.reuse, RZ ;  /* 0x0000004b12127224 */ /* 0x080fe200078e02ff */
        /* <DEDUP_REMOVED lines=8> */
[----:B------:R-:W-:Y:S01]  /*2a10*/  UIADD3.64 UR16, UR8, 0x80, URZ ;  /* 0x0000008008107897 */ /* 0x000fe2000fffe03f */
[-C--:B------:R-:W-:Y:S01]  /*2a20*/  IMAD R12, R12, R75.reuse, RZ ;  /* 0x0000004b0c0c7224 */ /* 0x080fe200078e02ff */
[----:B------:R-:W-:Y:S01]  /*2a30*/  UIADD3.64 UR20, UR8, 0x100, URZ ;  /* 0x0000010008147897 */ /* 0x000fe2000fffe03f */
[-C--:B------:R-:W-:Y:S01]  /*2a40*/  IMAD R11, R11, R75.reuse, RZ ;  /* 0x0000004b0b0b7224 */ /* 0x080fe200078e02ff */
[----:B------:R-:W-:Y:S01]  /*2a50*/  UIADD3.64 UR24, UR8, 0x180, URZ ;  /* 0x0000018008187897 */ /* 0x000fe2000fffe03f */
[----:B------:R-:W-:Y:S01]  /*2a60*/  IMAD R0, R4, R75, RZ ;  /* 0x0000004b04007224 */ /* 0x000fe200078e02ff */
[----:B------:R-:W-:-:S02]  /*2a70*/  UIADD3.64 UR28, UR8, 0x200, URZ ;  /* 0x00000200081c7897 */ /* 0x000fc4000fffe03f */
[----:B------:R-:W-:Y:S02]  /*2a80*/  UIADD3.64 UR32, UR8, 0x280, URZ ;  /* 0x0000028008207897 */ /* 0x000fe4000fffe03f */
[----:B------:R-:W-:-:S12]  /*2a90*/  UIADD3.64 UR36, UR8, 0x300, URZ ;  /* 0x0000030008247897 */ /* 0x000fd8000fffe03f */
.L_x_1:
[----:B------:R-:W0:Y:S01]  /*2aa0*/  S2R R120, SR_TID.X ;  /* 0x0000000000787919 */ /* 0x000e220000002100 */
[----:B------:R-:W1:Y:S01]  /*2ab0*/  LDC R7, c[0x0][0x238] ;  /* 0x00008e00ff077b82 */ /* 0x000e620000000800 */
[----:B------:R-:W-:Y:S01]  /*2ac0*/  PRMT R91, RZ, 0x7610, R91 ;  /* 0x00007610ff5b7816 */ /* 0x000fe2000000005b */
[----:B------:R-:W2:Y:S06]  /*2ad0*/  S2R R4, SR_TID.X ;  /* 0x0000000000047919 */ /* 0x000eac0000002100 */
[----:B------:R-:W3:Y:S08]  /*2ae0*/  LDC R8, c[0x0][0x238] ;  /* 0x00008e00ff087b82 */ /* 0x000ef00000000800 */
[----:B------:R-:W4:Y:S01]  /*2af0*/  LDC R9, c[0x0][0x238] ;  /* 0x00008e00ff097b82 */ /* 0x000f220000000800 */
[----:B------:R-:W-:-:S02]  /*2b00*/  PRMT R90, RZ, 0x7610, R90 ;  /* 0x00007610ff5a7816 */ /* 0x000fc4000000005a */
[----:B------:R-:W-:Y:S02]  /*2b10*/  PRMT R93, RZ, 0x7610, R93 ;  /* 0x00007610ff5d7816 */ /* 0x000fe4000000005d */
[----:B------:R-:W-:Y:S02]  /*2b20*/  PRMT R92, RZ, 0x7610, R92 ;  /* 0x00007610ff5c7816 */ /* 0x000fe4000000005c */
[----:B------:R-:W-:Y:S02]  /*2b30*/  PRMT R94, RZ, 0x7610, R94 ;  /* 0x00007610ff5e7816 */ /* 0x000fe4000000005e */
[----:B------:R-:W-:Y:S01]  /*2b40*/  PRMT R96, RZ, 0x7610, R96 ;  /* 0x00007610ff607816 */ /* 0x000fe20000000060 */
[----:B------:R-:W5:Y:S01]  /*2b50*/  S2R R11, SR_TID.X ;  /* 0x00000000000b7919 */ /* 0x000f620000002100 */
[----:B------:R-:W-:Y:S01]  /*2b60*/  PRMT R98, RZ, 0x7610, R98 ;  /* 0x00007610ff627816 */ /* 0x000fe20000000062 */
[----:B------:R-:W5:Y:S01]  /*2b70*/  LDC R14, c[0x0][0x238] ;  /* 0x00008e00ff0e7b82 */ /* 0x000f620000000800 */
[----:B0-----:R-:W-:-:S02]  /*2b80*/  SHF.R.U32.HI R10, RZ, 0x6, R120 ;  /* 0x00000006ff0a7819 */ /* 0x001fc40000011678 */
[----:B--2---:R-:W-:-:S05]  /*2b90*/  SHF.R.U32.HI R6, RZ, 0x6, R4 ;  /* 0x00000006ff067819 */ /* 0x004fca0000011604 */
[----:B------:R-:W0:Y:S01]  /*2ba0*/  LDC R12, c[0x0][0x238] ;  /* 0x00008e00ff0c7b82 */ /* 0x000e220000000800 */
[----:B------:R-:W-:Y:S02]  /*2bb0*/  SGXT.U32 R10, R10, 0x3 ;  /* 0x000000030a0a781a */ /* 0x000fe40000000000 */
[----:B------:R-:W-:Y:S02]  /*2bc0*/  SHF.R.U32.HI R4, RZ, 0x6, R4 ;  /* 0x00000006ff047819 */ /* 0x000fe40000011604 */
[----:B------:R-:W-:Y:S02]  /*2bd0*/  SGXT.U32 R6, R6, 0x3 ;  /* 0x000000030606781a */ /* 0x000fe40000000000 */
[----:B------:R-:W-:Y:S01]  /*2be0*/  ISETP.GE.AND P0, PT, R10, UR6, PT ;  /* 0x000000060a007c0c */ /* 0x000fe2000bf06270 */
[----:B------:R-:W2:Y:S01]  /*2bf0*/  S2R R21, SR_TID.X ;  /* 0x0000000000157919 */ /* 0x000ea20000002100 */
[----:B------:R-:W-:Y:S01]  /*2c00*/  SGXT.U32 R4, R4, 0x3 ;  /* 0x000000030404781a */ /* 0x000fe20000000000 */
[----:B-1----:R-:W-:Y:S01]  /*2c10*/  IMAD R6, R6, R7, RZ ;  /* 0x0000000706067224 */ /* 0x002fe200078e02ff */
[----:B------:R-:W-:Y:S01]  /*2c20*/  LOP3.LUT R0, R10, 0x8, RZ, 0xfc, !PT ;  /* 0x000000080a007812 */ /* 0x000fe200078efcff */
[----:B------:R-:W1:Y:S01]  /*2c30*/  LDC R15, c[0x0][0x238] ;  /* 0x00008e00ff0f7b82 */ /* 0x000e620000000800 */
[----:B------:R-:W-:Y:S01]  /*2c40*/  LOP3.LUT R4, R4, 0x8, RZ, 0xfc, !PT ;  /* 0x0000000804047812 */ /* 0x000fe200078efcff */
[----:B------:R-:W-:Y:S01]  /*2c50*/  IMAD.WIDE R6, R6, 0x2, R46 ;  /* 0x0000000206067825 */ /* 0x000fe200078e022e */
[----:B------:R-:W-:-:S03]  /*2c60*/  ISETP.GE.AND P1, PT, R0, UR6, PT ;  /* 0x0000000600007c0c */ /* 0x000fc6000bf26270 */
[----:B---3--:R-:W-:Y:S02]  /*2c70*/  IMAD R4, R4, R8, RZ ;  /* 0x0000000804047224 */ /* 0x008fe400078e02ff */
[----:B------:R3:W2:Y:S01]  /*2c80*/  @!P0 LDG.E.U16 R91, desc[UR40][R6.64] ;  /* 0x00000028065b8981 */ /* 0x0006a2000c1e1500 */
[----:B------:R-:W-:Y:S01]  /*2c90*/  LOP3.LUT R0, R10, 0x10, RZ, 0xfc, !PT ;  /* 0x000000100a007812 */ /* 0x000fe200078efcff */
[----:B------:R-:W1:Y:S03]  /*2ca0*/  LDC R18, c[0x0][0x238] ;  /* 0x00008e00ff127b82 */ /* 0x000e660000000800 */
[----:B------:R-:W-:Y:S01]  /*2cb0*/  ISETP.GE.AND P0, PT, R0, UR6, PT ;  /* 0x0000000600007c0c */ /* 0x000fe2000bf06270 */
[----:B---3--:R-:W-:Y:S01]  /*2cc0*/  IMAD.WIDE R6, R4, 0x2, R46 ;  /* 0x0000000204067825 */ /* 0x008fe200078e022e */
[----:B------:R-:W-:Y:S01]  /*2cd0*/  PRMT R100, RZ, 0x7610, R100 ;  /* 0x00007610ff647816 */ /* 0x000fe20000000064 */
[----:B------:R-:W3:Y:S01]  /*2ce0*/  S2R R4, SR_TID.X ;  /* 0x0000000000047919 */ /* 0x000ee20000002100 */
[----:B------:R-:W-:Y:S01]  /*2cf0*/  PRMT R102, RZ, 0x7610, R102 ;  /* 0x00007610ff667816 */ /* 0x000fe20000000066 */
[----:B------:R-:W1:Y:S01]  /*2d00*/  LDC R20, c[0x0][0x238] ;  /* 0x00008e00ff147b82 */ /* 0x000e620000000800 */
[----:B------:R5:W2:Y:S01]  /*2d10*/  @!P1 LDG.E.U16 R90, desc[UR40][R6.64] ;  /* 0x00000028065a9981 */ /* 0x000aa2000c1e1500 */
[----:B------:R-:W-:-:S04]  /*2d20*/  LOP3.LUT R0, R10, 0x18, RZ, 0xfc, !PT ;  /* 0x000000180a007812 */ /* 0x000fc800078efcff */
[----:B------:R-:W-:Y:S02]  /*2d30*/  ISETP.GE.AND P1, PT, R0, UR6, PT ;  /* 0x0000000600007c0c */ /* 0x000fe4000bf26270 */
[----:B------:R-:W1:Y:S01]  /*2d40*/  LDC R74, c[0x0][0x238] ;  /* 0x00008e00ff4a7b82 */ /* 0x000e620000000800 */
[--C-:B---3--:R-:W-:Y:S02]  /*2d50*/  SHF.R.U32.HI R8, RZ, 0x6, R4.reuse ;  /* 0x00000006ff087819 */ /* 0x108fe40000011604 */
[----:B------:R-:W-:Y:S02]  /*2d60*/  SHF.R.U32.HI R4, RZ, 0x6, R4 ;  /* 0x00000006ff047819 */ /* 0x000fe40000011604 */
[----:B------:R-:W-:Y:S02]  /*2d70*/  SGXT.U32 R8, R8, 0x3 ;  /* 0x000000030808781a */ /* 0x000fe40000000000 */
[----:B------:R-:W-:Y:S02]  /*2d80*/  SGXT.U32 R4, R4, 0x3 ;  /* 0x000000030404781a */ /* 0x000fe40000000000 */
[----:B------:R-:W-:-:S02]  /*2d90*/  LOP3.LUT R8, R8, 0x10, RZ, 0xfc, !PT ;  /* 0x0000001008087812 */ /* 0x000fc400078efcff */
[----:B------:R-:W-:-:S03]  /*2da0*/  LOP3.LUT R4, R4, 0x18, RZ, 0xfc, !PT ;  /* 0x0000001804047812 */ /* 0x000fc600078efcff */
[----:B----4-:R-:W-:Y:S02]  /*2db0*/  IMAD R8, R8, R9, RZ ;  /* 0x0000000908087224 */ /* 0x010fe400078e02ff */
[----:B------:R-:W3:Y:S02]  /*2dc0*/  LDC R9, c[0x0][0x238] ;  /* 0x00008e00ff097b82 */ /* 0x000ee40000000800 */
[----:B-----5:R-:W-:-:S05]  /*2dd0*/  IMAD.WIDE R6, R8, 0x2, R46 ;  /* 0x0000000208067825 */ /* 0x020fca00078e022e */
[----:B------:R4:W5:Y:S01]  /*2de0*/  @!P0 LDG.E.U16 R93, desc[UR40][R6.64] ;  /* 0x00000028065d8981 */ /* 0x000962000c1e1500 */
[----:B------:R-:W0:Y:S02]  /*2df0*/  LDC R8, c[0x0][0x238] ;  /* 0x00008e00ff087b82 */ /* 0x000e240000000800 */
[----:B0-----:R-:W-:-:S04]  /*2e00*/  IMAD R4, R4, R8, RZ ;  /* 0x0000000804047224 */ /* 0x001fc800078e02ff */
[----:B----4-:R-:W-:Y:S02]  /*2e10*/  IMAD.WIDE R6, R4, 0x2, R46 ;  /* 0x0000000204067825 */ /* 0x010fe400078e022e */
[----:B------:R-:W0:Y:S03]  /*2e20*/  S2R R4, SR_TID.X ;  /* 0x0000000000047919 */ /* 0x000e260000002100 */
[----:B------:R4:W5:Y:S01]  /*2e30*/  @!P1 LDG.E.U16 R92, desc[UR40][R6.64] ;  /* 0x00000028065c9981 */ /* 0x000962000c1e1500 */
[----:B0-----:R-:W-:-:S04]  /*2e40*/  SHF.R.U32.HI R8, RZ, 0x6, R4 ;  /* 0x00000006ff087819 */ /* 0x001fc80000011604 */
[----:B------:R-:W-:-:S04]  /*2e50*/  SGXT.U32 R8, R8, 0x3 ;  /* 0x000000030808781a */ /* 0x000fc80000000000 */
[----:B------:R-:W-:-:S05]  /*2e60*/  LOP3.LUT R8, R8, 0x20, RZ, 0xfc, !PT ;  /* 0x0000002008087812 */ /* 0x000fca00078efcff */
[----:B---3--:R-:W-:Y:S01]  /*2e70*/  IMAD R8, R8, R9, RZ ;  /* 0x0000000908087224 */ /* 0x008fe200078e02ff */
[----:B------:R-:W-:Y:S01]  /*2e80*/  LOP3.LUT R0, R10, 0x20, RZ, 0xfc, !PT ;  /* 0x000000200a007812 */ /* 0x000fe200078efcff */
[----:B------:R-:W0:Y:S02]  /*2e90*/  LDC R9, c[0x0][0x238] ;  /* 0x00008e00ff097b82 */ /* 0x000e240000000800 */
[----:B----4-:R-:W-:-:S06]  /*2ea0*/  IMAD.WIDE R6, R8, 0x2, R46 ;  /* 0x0000000208067825 */ /* 0x010fcc00078e022e */
[----:B------:R-:W3:Y:S01]  /*2eb0*/  LDC R8, c[0x0][0x238] ;  /* 0x00008e00ff087b82 */ /* 0x000ee20000000800 */
[----:B------:R-:W-:Y:S02]  /*2ec0*/  SHF.R.U32.HI R4, RZ, 0x6, R4 ;  /* 0x00000006ff047819 */ /* 0x000fe40000011604 */
[----:B------:R-:W-:Y:S02]  /*2ed0*/  ISETP.GE.AND P0, PT, R0, UR6, PT ;  /* 0x0000000600007c0c */ /* 0x000fe4000bf06270 */
[----:B------:R-:W-:-:S04]  /*2ee0*/  SGXT.U32 R4, R4, 0x3 ;  /* 0x000000030404781a */ /* 0x000fc80000000000 */
[----:B------:R-:W-:-:S07]  /*2ef0*/  LOP3.LUT R4, R4, 0x28, RZ, 0xfc, !PT ;  /* 0x0000002804047812 */ /* 0x000fce00078efcff */
[----:B------:R4:W5:Y:S01]  /*2f00*/  @!P0 LDG.E.U16 R94, desc[UR40][R6.64] ;  /* 0x00000028065e8981 */ /* 0x000962000c1e1500 */
[----:B---3--:R-:W-:-:S04]  /*2f10*/  IMAD R4, R4, R8, RZ ;  /* 0x0000000804047224 */ /* 0x008fc800078e02ff */
[----:B----4-:R-:W-:Y:S02]  /*2f20*/  IMAD.WIDE R6, R4, 0x2, R46 ;  /* 0x0000000204067825 */ /* 0x010fe400078e022e */
[----:B------:R-:W3:Y:S01]  /*2f30*/  S2R R4, SR_TID.X ;  /* 0x0000000000047919 */ /* 0x000ee20000002100 */
[----:B------:R-:W-:-:S04]  /*2f40*/  LOP3.LUT R0, R10, 0x28, RZ, 0xfc, !PT ;  /* 0x000000280a007812 */ /* 0x000fc800078efcff */
[----:B------:R-:W-:Y:S02]  /*2f50*/  ISETP.GE.AND P1, PT, R0, UR6, PT ;  /* 0x0000000600007c0c */ /* 0x000fe4000bf26270 */
[----:B------:R-:W-:Y:S02]  /*2f60*/  LOP3.LUT R0, R10, 0x30, RZ, 0xfc, !PT ;  /* 0x000000300a007812 */ /* 0x000fe400078efcff */
[----:B---3--:R-:W-:-:S09]  /*2f70*/  SHF.R.U32.HI R8, RZ, 0x6, R4 ;  /* 0x00000006ff087819 */ /* 0x008fd20000011604 */
[----:B------:R3:W4:Y:S01]  /*2f80*/  @!P1 LDG.E.U16 R96, desc[UR40][R6.64] ;  /* 0x0000002806609981 */ /* 0x000722000c1e1500 */
[----:B------:R-:W-:-:S04]  /*2f90*/  SGXT.U32 R8, R8, 0x3 ;  /* 0x000000030808781a */ /* 0x000fc80000000000 */
[----:B------:R-:W-:-:S05]  /*2fa0*/  LOP3.LUT R8, R8, 0x30, RZ, 0xfc, !PT ;  /* 0x0000003008087812 */ /* 0x000fca00078efcff */
[----:B0-----:R-:W-:Y:S02]  /*2fb0*/  IMAD R8, R8, R9, RZ ;  /* 0x0000000908087224 */ /* 0x001fe400078e02ff */
[----:B------:R-:W0:Y:S02]  /*2fc0*/  LDC R9, c[0x0][0x238] ;  /* 0x00008e00ff097b82 */ /* 0x000e240000000800 */
[----:B---3--:R-:W-:Y:S01]  /*2fd0*/  IMAD.WIDE R6, R8, 0x2, R46 ;  /* 0x0000000208067825 */ /* 0x008fe200078e022e */
[----:B------:R-:W-:Y:S02]  /*2fe0*/  SHF.R.U32.HI R8, RZ, 0x6, R4 ;  /* 0x00000006ff087819 */ /* 0x000fe40000011604 */
[----:B------:R-:W-:Y:S02]  /*2ff0*/  ISETP.GE.AND P0, PT, R0, UR6, PT ;  /* 0x0000000600007c0c */ /* 0x000fe4000bf06270 */
[----:B------:R-:W-:-:S04]  /*3000*/  SGXT.U32 R8, R8, 0x3 ;  /* 0x000000030808781a */ /* 0x000fc80000000000 */
[----:B------:R-:W-:-:S07]  /*3010*/  LOP3.LUT R8, R8, 0x38, RZ, 0xfc, !PT ;  /* 0x0000003808087812 */ /* 0x000fce00078efcff */
[----:B------:R3:W4:Y:S01]  /*3020*/  @!P0 LDG.E.U16 R98, desc[UR40][R6.64] ;  /* 0x0000002806628981 */ /* 0x000722000c1e1500 */
[----:B0-----:R-:W-:-:S04]  /*3030*/  IMAD R8, R8, R9, RZ ;  /* 0x0000000908087224 */ /* 0x001fc800078e02ff */
[----:B---3--:R-:W-:Y:S02]  /*3040*/  IMAD.WIDE R6, R8, 0x2, R46 ;  /* 0x0000000208067825 */ /* 0x008fe400078e022e */
[----:B------:R-:W0:Y:S01]  /*3050*/  LDC R8, c[0x0][0x238] ;  /* 0x00008e00ff087b82 */ /* 0x000e220000000800 */
[----:B------:R-:W-:Y:S02]  /*3060*/  SHF.R.U32.HI R4, RZ, 0x6, R4 ;  /* 0x00000006ff047819 */ /* 0x000fe40000011604 */
[----:B------:R-:W-:Y:S02]  /*3070*/  SHF.R.U32.HI R13, RZ, 0x6, R11 ;  /* 0x00000006ff0d7819 */ /* 0x000fe4000001160b */
[----:B------:R-:W-:Y:S02]  /*3080*/  SGXT.U32 R4, R4, 0x3 ;  /* 0x000000030404781a */ /* 0x000fe40000000000 */
[----:B------:R-:W-:Y:S02]  /*3090*/  SGXT.U32 R13, R13, 0x3 ;  /* 0x000000030d0d781a */ /* 0x000fe40000000000 */
[----:B------:R-:W-:-:S02]  /*30a0*/  LOP3.LUT R4, R4, 0x40, RZ, 0xfc, !PT ;  /* 0x0000004004047812 */ /* 0x000fc400078efcff */
[----:B------:R-:W-:Y:S02]  /*30b0*/  LOP3.LUT R13, R13, 0x50, RZ, 0xfc, !PT ;  /* 0x000000500d0d7812 */ /* 0x000fe400078efcff */
[----:B------:R-:W-:-:S03]  /*30c0*/  LOP3.LUT R9, R10, 0x60, RZ, 0xfc, !PT ;  /* 0x000000600a097812 */ /* 0x000fc600078efcff */
[----:B------:R-:W-:Y:S01]  /*30d0*/  IMAD R13, R13, R14, RZ ;  /* 0x0000000e0d0d7224 */ /* 0x000fe200078e02ff */
[----:B------:R-:W-:Y:S01]  /*30e0*/  ISETP.GE.AND P3, PT, R9, UR6, PT ;  /* 0x0000000609007c0c */ /* 0x000fe2000bf66270 */
[----:B------:R-:W3:Y:S01]  /*30f0*/  LDC R14, c[0x0][0x238] ;  /* 0x00008e00ff0e7b82 */ /* 0x000ee20000000800 */
[----:B0-----:R-:W-:Y:S01]  /*3100*/  IMAD R4, R4, R8, RZ ;  /* 0x0000000804047224 */ /* 0x001fe200078e02ff */
[----:B------:R-:W-:-:S04]  /*3110*/  LOP3.LUT R8, R10, 0x58, RZ, 0xfc, !PT ;  /* 0x000000580a087812 */ /* 0x000fc800078efcff */
[----:B------:R-:W-:Y:S01]  /*3120*/  ISETP.GE.AND P4, PT, R8, UR6, PT ;  /* 0x0000000608007c0c */ /* 0x000fe2000bf86270 */
[----:B------:R-:W-:Y:S02]  /*3130*/  IMAD.WIDE R8, R13, 0x2, R46 ;  /* 0x000000020d087825 */ /* 0x000fe400078e022e */
[----:B------:R-:W0:Y:S01]  /*3140*/  S2R R13, SR_TID.X ;  /* 0x00000000000d7919 */ /* 0x000e220000002100 */
[----:B------:R-:W-:-:S04]  /*3150*/  LOP3.LUT R0, R10, 0x38, RZ, 0xfc, !PT ;  /* 0x000000380a007812 */ /* 0x000fc800078efcff */
[----:B------:R-:W-:Y:S02]  /*3160*/  ISETP.GE.AND P1, PT, R0, UR6, PT ;  /* 0x0000000600007c0c */ /* 0x000fe4000bf26270 */
[----:B------:R-:W-:-:S04]  /*3170*/  LOP3.LUT R0, R10, 0x40, RZ, 0xfc, !PT ;  /* 0x000000400a007812 */ /* 0x000fc800078efcff */
[----:B------:R-:W-:Y:S02]  /*3180*/  ISETP.GE.AND P0, PT, R0, UR6, PT ;  /* 0x0000000600007c0c */ /* 0x000fe4000bf06270 */
[----:B------:R-:W-:Y:S02]  /*3190*/  LOP3.LUT R0, R120, 0x7f, RZ, 0xc0, !PT ;  /* 0x0000007f78007812 */ /* 0x000fe400078ec0ff */
[----:B------:R-:W-:-:S03]  /*31a0*/  SHF.R.U32.HI R11, RZ, 0x6, R11 ;  /* 0x00000006ff0b7819 */ /* 0x000fc6000001160b */
[----:B------:R1:W4:Y:S01]  /*31b0*/  @!P1 LDG.E.U16 R100, desc[UR40][R6.64] ;  /* 0x0000002806649981 */ /* 0x000322000c1e1500 */
[----:B------:R-:W-:Y:S01]  /*31c0*/  SGXT.U32 R11, R11, 0x3 ;  /* 0x000000030b0b781a */ /* 0x000fe20000000000 */
[----:B-1----:R-:W-:-:S05]  /*31d0*/  IMAD.WIDE R6, R4, 0x2, R46 ;  /* 0x0000000204067825 */ /* 0x002fca00078e022e */
[----:B------:R1:W4:Y:S01]  /*31e0*/  @!P0 LDG.E.U16 R102, desc[UR40][R6.64] ;  /* 0x0000002806668981 */ /* 0x000322000c1e1500 */
[----:B------:R-:W-:Y:S02]  /*31f0*/  ISETP.GE.AND P0, PT, R0, UR6, PT ;  /* 0x0000000600007c0c */ /* 0x000fe4000bf06270 */
[----:B------:R-:W-:Y:S02]  /*3200*/  LOP3.LUT R0, R10, 0x48, RZ, 0xfc, !PT ;  /* 0x000000480a007812 */ /* 0x000fe400078efcff */
[----:B0-----:R-:W-:Y:S02]  /*3210*/  SHF.R.U32.HI R13, RZ, 0x6, R13 ;  /* 0x00000006ff0d7819 */ /* 0x001fe4000001160d */
[----:B------:R-:W-:Y:S02]  /*3220*/  LOP3.LUT R11, R11, 0x48, RZ, 0xfc, !PT ;  /* 0x000000480b0b7812 */ /* 0x000fe400078efcff */
[----:B------:R-:W-:Y:S02]  /*3230*/  ISETP.GE.AND P6, PT, R0, UR6, PT ;  /* 0x0000000600007c0c */ /* 0x000fe4000bfc6270 */
[----:B------:R-:W-:-:S02]  /*3240*/  SGXT.U32 R13, R13, 0x3 ;  /* 0x000000030d0d781a */ /* 0x000fc40000000000 */
[----:B------:R-:W-:Y:S01]  /*3250*/  LOP3.LUT R4, R10, 0x50, RZ, 0xfc, !PT ;  /* 0x000000500a047812 */ /* 0x000fe200078efcff */
[----:B------:R-:W-:Y:S01]  /*3260*/  IMAD R11, R11, R12, RZ ;  /* 0x0000000c0b0b7224 */ /* 0x000fe200078e02ff */
[----:B------:R-:W-:Y:S02]  /*3270*/  LOP3.LUT R13, R13, 0x58, RZ, 0xfc, !PT ;  /* 0x000000580d0d7812 */ /* 0x000fe400078efcff */
[----:B------:R-:W-:Y:S01]  /*3280*/  ISETP.GE.AND P5, PT, R4, UR6, PT ;  /* 0x0000000604007c0c */ /* 0x000fe2000bfa6270 */
[----:B-1----:R-:W-:Y:S01]  /*3290*/  IMAD.WIDE R6, R11, 0x2, R46 ;  /* 0x000000020b067825 */ /* 0x002fe200078e022e */
[----:B------:R-:W-:-:S03]  /*32a0*/  PRMT R4, RZ, 0x7610, R4 ;  /* 0x00007610ff047816 */ /* 0x000fc60000000004 */
[----:B---3--:R-:W-:Y:S01]  /*32b0*/  IMAD R13, R13, R14, RZ ;  /* 0x0000000e0d0d7224 */ /* 0x008fe200078e02ff */
[--C-:B--2---:R-:W-:Y:S02]  /*32c0*/  SHF.R.U32.HI R14, RZ, 0x6, R21.reuse ;  /* 0x00000006ff0e7819 */ /* 0x104fe40000011615 */
[----:B------:R0:W2:Y:S01]  /*32d0*/  @!P6 LDG.E.U16 R4, desc[UR40][R6.64] ;  /* 0x000000280604e981 */ /* 0x0000a2000c1e1500 */
[----:B------:R-:W-:Y:S02]  /*32e0*/  SHF.R.U32.HI R19, RZ, 0x6, R21 ;  /* 0x00000006ff137819 */ /* 0x000fe40000011615 */
[----:B------:R-:W-:Y:S01]  /*32f0*/  LOP3.LUT R11, R10, 0x68, RZ, 0xfc, !PT ;  /* 0x000000680a0b7812 */ /* 0x000fe200078efcff */
[----:B0-----:R-:W-:Y:S01]  /*3300*/  IMAD.WIDE R6, R13, 0x2, R46 ;  /* 0x000000020d067825 */ /* 0x001fe200078e022e */
[--C-:B------:R-:W-:Y:S02]  /*3310*/  SHF.R.U32.HI R13, RZ, 0x6, R21.reuse ;  /* 0x00000006ff0d7819 */ /* 0x100fe40000011615 */
[----:B------:R-:W-:-:S02]  /*3320*/  SHF.R.U32.HI R21, RZ, 0x6, R21 ;  /* 0x00000006ff157819 */ /* 0x000fc40000011615 */
[----:B------:R-:W-:Y:S02]  /*3330*/  LOP3.LUT R12, R10, 0x70, RZ, 0xfc, !PT ;  /* 0x000000700a0c7812 */ /* 0x000fe400078efcff */
[----:B------:R-:W-:Y:S02]  /*3340*/  SGXT.U32 R14, R14, 0x3 ;  /* 0x000000030e0e781a */ /* 0x000fe40000000000 */
[----:B------:R-:W-:Y:S02]  /*3350*/  SGXT.U32 R13, R13, 0x3 ;  /* 0x000000030d0d781a */ /* 0x000fe40000000000 */
[----:B------:R-:W-:Y:S02]  /*3360*/  SGXT.U32 R19, R19, 0x3 ;  /* 0x000000031313781a */ /* 0x000fe40000000000 */
[----:B------:R-:W-:Y:S02]  /*3370*/  SGXT.U32 R21, R21, 0x3 ;  /* 0x000000031515781a */ /* 0x000fe40000000000 */
[----:B------:R-:W-:-:S02]  /*3380*/  LOP3.LUT R10, R10, 0x78, RZ, 0xfc, !PT ;  /* 0x000000780a0a7812 */ /* 0x000fc400078efcff */
[----:B------:R-:W-:Y:S02]  /*3390*/  LOP3.LUT R14, R14, 0x78, RZ, 0xfc, !PT ;  /* 0x000000780e0e7812 */ /* 0x000fe400078efcff */
[----:B------:R-:W-:Y:S02]  /*33a0*/  LOP3.LUT R13, R13, 0x70, RZ, 0xfc, !PT ;  /* 0x000000700d0d7812 */ /* 0x000fe400078efcff */
[----:B------:R-:W-:Y:S02]  /*33b0*/  LOP3.LUT R19, R19, 0x68, RZ, 0xfc, !PT ;  /* 0x0000006813137812 */ /* 0x000fe400078efcff */
[----:B------:R-:W-:Y:S02]  /*33c0*/  LOP3.LUT R21, R21, 0x60, RZ, 0xfc, !PT ;  /* 0x0000006015157812 */ /* 0x000fe400078efcff */
[----:B------:R-:W-:Y:S02]  /*33d0*/  ISETP.GE.AND P2, PT, R11, UR6, PT ;  /* 0x000000060b007c0c */ /* 0x000fe4000bf46270 */
[----:B------:R-:W-:-:S02]  /*33e0*/  ISETP.GE.AND P1, PT, R12, UR6, PT ;  /* 0x000000060c007c0c */ /* 0x000fc4000bf26270 */
[----:B------:R-:W-:Y:S02]  /*33f0*/  ISETP.GE.AND P6, PT, R10, UR6, PT ;  /* 0x000000060a007c0c */ /* 0x000fe4000bfc6270 */
[----:B------:R-:W-:Y:S01]  /*3400*/  PRMT R0, RZ, 0x7610, R0 ;  /* 0x00007610ff007816 */ /* 0x000fe20000000000 */
[----:B------:R-:W-:Y:S02]  /*3410*/  IMAD R21, R21, R74, RZ ;  /* 0x0000004a15157224 */ /* 0x000fe400078e02ff */
[----:B------:R-:W-:Y:S02]  /*3420*/  IMAD R19, R19, R20, RZ ;  /* 0x0000001413137224 */ /* 0x000fe400078e02ff */
[----:B------:R-:W-:Y:S01]  /*3430*/  IMAD R13, R13, R18, RZ ;  /* 0x000000120d0d7224 */ /* 0x000fe200078e02ff */
[----:B------:R0:W3:Y:S01]  /*3440*/  @!P5 LDG.E.U16 R0, desc[UR40][R8.64] ;  /* 0x000000280800d981 */ /* 0x0000e2000c1e1500 */
[----:B------:R-:W-:Y:S01]  /*3450*/  IMAD R14, R14, R15, RZ ;  /* 0x0000000f0e0e7224 */ /* 0x000fe200078e02ff */
[----:B------:R-:W-:Y:S01]  /*3460*/  PRMT R112, RZ, 0x7610, R112 ;  /* 0x00007610ff707816 */ /* 0x000fe20000000070 */
[----:B------:R-:W-:Y:S01]  /*3470*/  IMAD.WIDE R10, R19, 0x2, R46 ;  /* 0x00000002130a7825 */ /* 0x000fe200078e022e */
[----:B------:R-:W-:-:S02]  /*3480*/  PRMT R111, RZ, 0x7610, R111 ;  /* 0x00007610ff6f7816 */ /* 0x000fc4000000006f */
[----:B------:R-:W-:Y:S01]  /*3490*/  PRMT R110, RZ, 0x7610, R110 ;  /* 0x00007610ff6e7816 */ /* 0x000fe2000000006e */
[----:B------:R-:W-:Y:S01]  /*34a0*/  IMAD.WIDE R12, R13, 0x2, R46 ;  /* 0x000000020d0c7825 */ /* 0x000fe200078e022e */
[----:B------:R-:W-:Y:S01]  /*34b0*/  PRMT R109, RZ, 0x7610, R109 ;  /* 0x00007610ff6d7816 */ /* 0x000fe2000000006d */
[----:B------:R-:W3:Y:S01]  /*34c0*/  @!P4 LDG.E.U16 R112, desc[UR40][R6.64] ;  /* 0x000000280670c981 */ /* 0x000ee2000c1e1500 */
[----:B------:R-:W-:Y:S01]  /*34d0*/  PRMT R108, RZ, 0x7610, R108 ;  /* 0x00007610ff6c7816 */ /* 0x000fe2000000006c */
[--C-:B0-----:R-:W-:Y:S02]  /*34e0*/  IMAD.WIDE R8, R21, 0x2, R46.reuse ;  /* 0x0000000215087825 */ /* 0x101fe400078e022e */
[----:B------:R-:W3:Y:S02]  /*34f0*/  @!P2 LDG.E.U16 R110, desc[UR40][R10.64] ;  /* 0x000000280a6ea981 */ /* 0x000ee4000c1e1500 */
[----:B------:R-:W-:Y:S02]  /*3500*/  IMAD.WIDE R14, R14, 0x2, R46 ;  /* 0x000000020e0e7825 */ /* 0x000fe400078e022e */
[----:B------:R0:W3:Y:S04]  /*3510*/  @!P3 LDG.E.U16 R111, desc[UR40][R8.64] ;  /* 0x00000028086fb981 */ /* 0x0000e8000c1e1500 */
[----:B------:R-:W3:Y:S04]  /*3520*/  @!P1 LDG.E.U16 R109, desc[UR40][R12.64] ;  /* 0x000000280c6d9981 */ /* 0x000ee8000c1e1500 */
[----:B------:R1:W3:Y:S01]  /*3530*/  @!P6 LDG.E.U16 R108, desc[UR40][R14.64] ;  /* 0x000000280e6ce981 */ /* 0x0002e2000c1e1500 */
[----:B------:R-:W-:-:S02]  /*3540*/  LOP3.LUT R23, R23, R22, RZ, 0x3c, !PT ;  /* 0x0000001617177212 */ /* 0x000fc400078e3cff */
[----:B------:R-:W-:Y:S02]  /*3550*/  LOP3.LUT R49, R49, R48, RZ, 0x3c, !PT ;  /* 0x0000003031317212 */ /* 0x000fe400078e3cff */
[----:B------:R-:W-:Y:S02]  /*3560*/  LOP3.LUT R22, R23, R22, RZ, 0x3c, !PT ;  /* 0x0000001617167212 */ /* 0x000fe400078e3cff */
[----:B------:R-:W-:Y:S02]  /*3570*/  LOP3.LUT R53, R53, R52, RZ, 0x3c, !PT ;  /* 0x0000003435357212 */ /* 0x000fe400078e3cff */
[----:B------:R-:W-:Y:S02]  /*3580*/  LOP3.LUT R23, R23, R22, RZ, 0x3c, !PT ;  /* 0x0000001617177212 */ /* 0x000fe400078e3cff */
[----:B------:R-:W-:Y:S02]  /*3590*/  LOP3.LUT R51, R51, R50, RZ, 0x3c, !PT ;  /* 0x0000003233337212 */ /* 0x000fe400078e3cff */
[----:B------:R-:W-:-:S02]  /*35a0*/  LOP3.LUT R48, R49, R48, RZ, 0x3c, !PT ;  /* 0x0000003031307212 */ /* 0x000fc400078e3cff */
[----:B------:R-:W-:Y:S01]  /*35b0*/  LOP3.LUT R52, R53, R52, RZ, 0x3c, !PT ;  /* 0x0000003435347212 */ /* 0x000fe200078e3cff */
[C---:B0-----:R-:W-:Y:S01]  /*35c0*/  IMAD.WIDE R8, R2.reuse, 0x2, R22 ;  /* 0x0000000202087825 */ /* 0x041fe200078e0216 */
[----:B-1----:R-:W-:Y:S01]  /*35d0*/  PRMT R14, RZ, 0x7610, R14 ;  /* 0x00007610ff0e7816 */ /* 0x002fe2000000000e */
[----:B------:R-:W-:Y:S01]  /*35e0*/  BAR.SYNC.DEFER_BLOCKING 0x0 ;  /* 0x0000000000007b1d */ /* 0x000fe20000010000 */
[----:B------:R-:W-:Y:S01]  /*35f0*/  LOP3.LUT R50, R51, R50, RZ, 0x3c, !PT ;  /* 0x0000003233327212 */ /* 0x000fe200078e3cff */
[C---:B------:R-:W-:Y:S01]  /*3600*/  IMAD.WIDE R20, R2.reuse, 0x2, R60 ;  /* 0x0000000202147825 */ /* 0x040fe200078e023c */
[----:B------:R-:W-:Y:S02]  /*3610*/  PRMT R16, RZ, 0x7610, R16 ;  /* 0x00007610ff107816 */ /* 0x000fe40000000010 */
[----:B------:R-:W-:Y:S01]  /*3620*/  LOP3.LUT R55, R55, R54, RZ, 0x3c, !PT ;  /* 0x0000003637377212 */ /* 0x000fe200078e3cff */
[----:B------:R-:W-:Y:S01]  /*3630*/  IMAD.WIDE R6, R2, 0x2, R42 ;  /* 0x0000000202067825 */ /* 0x000fe200078e022a */
[----:B------:R-:W-:-:S02]  /*3640*/  PRMT R107, RZ, 0x7610, R107 ;  /* 0x00007610ff6b7816 */ /* 0x000fc4000000006b */
[----:B------:R-:W-:Y:S02]  /*3650*/  LOP3.LUT R49, R49, R48, RZ, 0x3c, !PT ;  /* 0x0000003031317212 */ /* 0x000fe400078e3cff */
[----:B------:R-:W-:Y:S02]  /*3660*/  LOP3.LUT R53, R53, R52, RZ, 0x3c, !PT ;  /* 0x0000003435357212 */ /* 0x000fe400078e3cff */
[----:B------:R-:W-:Y:S02]  /*3670*/  LOP3.LUT R63, R63, R62, RZ, 0x3c, !PT ;  /* 0x0000003e3f3f7212 */ /* 0x000fe400078e3cff */
[----:B------:R-:W-:Y:S02]  /*3680*/  LOP3.LUT R51, R51, R50, RZ, 0x3c, !PT ;  /* 0x0000003233337212 */ /* 0x000fe400078e3cff */
[----:B------:R-:W-:Y:S02]  /*3690*/  LOP3.LUT R54, R55, R54, RZ, 0x3c, !PT ;  /* 0x0000003637367212 */ /* 0x000fe400078e3cff */
[----:B------:R-:W-:Y:S01]  /*36a0*/  PRMT R106, RZ, 0x7610, R106 ;  /* 0x00007610ff6a7816 */ /* 0x000fe2000000006a */
[----:B------:R-:W-:Y:S01]  /*36b0*/  IMAD.WIDE R10, R2, 0x2, R40 ;  /* 0x00000002020a7825 */ /* 0x000fe200078e0228 */
[----:B------:R-:W-:-:S02]  /*36c0*/  PRMT R15, RZ, 0x7610, R15 ;  /* 0x00007610ff0f7816 */ /* 0x000fc4000000000f */
[----:B------:R-:W-:Y:S01]  /*36d0*/  LOP3.LUT R62, R63, R62, RZ, 0x3c, !PT ;  /* 0x0000003e3f3e7212 */ /* 0x000fe200078e3cff */
[----:B------:R0:W3:Y:S01]  /*36e0*/  @!P0 LDG.E.U16 R14, desc[UR40][R8.64] ;  /* 0x00000028080e8981 */ /* 0x0000e2000c1e1500 */
[----:B------:R-:W-:Y:S02]  /*36f0*/  PRMT R105, RZ, 0x7610, R105 ;  /* 0x00007610ff697816 */ /* 0x000fe40000000069 */
[----:B------:R-:W-:Y:S01]  /*3700*/  PRMT R12, RZ, 0x7610, R12 ;  /* 0x00007610ff0c7816 */ /* 0x000fe2000000000c */
[----:B------:R1:W3:Y:S01]  /*3710*/  @!P0 LDG.E.U16 R16, desc[UR40][R20.64] ;  /* 0x0000002814108981 */ /* 0x0002e2000c1e1500 */
[----:B------:R-:W-:Y:S01]  /*3720*/  LOP3.LUT R67, R67, R66, RZ, 0x3c, !PT ;  /* 0x0000004243437212 */ /* 0x000fe200078e3cff */
[C---:B------:R-:W-:Y:S01]  /*3730*/  IMAD.WIDE R18, R2.reuse, 0x2, R44 ;  /* 0x0000000202127825 */ /* 0x040fe200078e022c */
[----:B------:R-:W-:Y:S01]  /*3740*/  PRMT R13, RZ, 0x7610, R13 ;  /* 0x00007610ff0d7816 */ /* 0x000fe2000000000d */
[----:B------:R5:W3:Y:S02]  /*3750*/  @!P0 LDG.E.U16 R107, desc[UR40][R6.64] ;  /* 0x00000028066b8981 */ /* 0x000ae4000c1e1500 */
[C---:B0-----:R-:W-:Y:S01]  /*3760*/  IMAD.WIDE R8, R2.reuse, 0x2, R48 ;  /* 0x0000000202087825 */ /* 0x041fe200078e0230 */
[----:B------:R-:W-:Y:S01]  /*3770*/  LOP3.LUT R55, R55, R54, RZ, 0x3c, !PT ;  /* 0x0000003637377212 */ /* 0x000fe200078e3cff */
[----:B------:R0:W3:Y:S01]  /*3780*/  @!P0 LDG.E.U16 R15, desc[UR40][R10.64] ;  /* 0x000000280a0f8981 */ /* 0x0000e2000c1e1500 */
[----:B------:R-:W-:Y:S01]  /*3790*/  LOP3.LUT R57, R57, R56, RZ, 0x3c, !PT ;  /* 0x0000003839397212 */ /* 0x000fe200078e3cff */
[C---:B-1----:R-:W-:Y:S01]  /*37a0*/  IMAD.WIDE R20, R2.reuse, 0x2, R52 ;  /* 0x0000000202147825 */ /* 0x042fe200078e0234 */
[----:B------:R-:W-:Y:S01]  /*37b0*/  LOP3.LUT R63, R63, R62, RZ, 0x3c, !PT ;  /* 0x0000003e3f3f7212 */ /* 0x000fe200078e3cff */
[----:B------:R1:W3:Y:S02]  /*37c0*/  @!P0 LDG.E.U16 R106, desc[UR40][R8.64] ;  /* 0x00000028086a8981 */ /* 0x0002e4000c1e1500 */
[----:B-----5:R-:W-:Y:S01]  /*37d0*/  IMAD.WIDE R6, R2, 0x2, R50 ;  /* 0x0000000202067825 */ /* 0x020fe200078e0232 */
[----:B------:R-:W-:Y:S01]  /*37e0*/  LOP3.LUT R66, R67, R66, RZ, 0x3c, !PT ;  /* 0x0000004243427212 */ /* 0x000fe200078e3cff */
[----:B------:R5:W3:Y:S01]  /*37f0*/  @!P0 LDG.E.U16 R105, desc[UR40][R20.64] ;  /* 0x0000002814698981 */ /* 0x000ae2000c1e1500 */
[----:B------:R-:W-:-:S02]  /*3800*/  LOP3.LUT R56, R57, R56, RZ, 0x3c, !PT ;  /* 0x0000003839387212 */ /* 0x000fc400078e3cff */
[----:B0-----:R-:W-:Y:S01]  /*3810*/  PRMT R10, RZ, 0x7610, R10 ;  /* 0x00007610ff0a7816 */ /* 0x001fe2000000000a */
[----:B------:R0:W3:Y:S01]  /*3820*/  @!P0 LDG.E.U16 R12, desc[UR40][R6.64] ;  /* 0x00000028060c8981 */ /* 0x0000e2000c1e1500 */
[----:B------:R-:W-:Y:S02]  /*3830*/  LOP3.LUT R69, R69, R68, RZ, 0x3c, !PT ;  /* 0x0000004445457212 */ /* 0x000fe400078e3cff */
[----:B-1----:R-:W-:Y:S01]  /*3840*/  PRMT R9, RZ, 0x7610, R9 ;  /* 0x00007610ff097816 */ /* 0x002fe20000000009 */
[----:B------:R1:W3:Y:S01]  /*3850*/  @!P0 LDG.E.U16 R13, desc[UR40][R18.64] ;  /* 0x00000028120d8981 */ /* 0x0002e2000c1e1500 */
[----:B------:R-:W-:Y:S01]  /*3860*/  PRMT R11, RZ, 0x7610, R11 ;  /* 0x00007610ff0b7816 */ /* 0x000fe2000000000b */
[C---:B-----5:R-:W-:Y:S01]  /*3870*/  IMAD.WIDE R20, R2.reuse, 0x2, R54 ;  /* 0x0000000202147825 */ /* 0x060fe200078e0236 */
[----:B------:R-:W-:Y:S02]  /*3880*/  LOP3.LUT R65, R65, R64, RZ, 0x3c, !PT ;  /* 0x0000004041417212 */ /* 0x000fe400078e3cff */
[----:B------:R-:W-:Y:S01]  /*3890*/  LOP3.LUT R67, R67, R66, RZ, 0x3c, !PT ;  /* 0x0000004243437212 */ /* 0x000fe200078e3cff */
[C---:B0-----:R-:W-:Y:S01]  /*38a0*/  IMAD.WIDE R6, R2.reuse, 0x2, R58 ;  /* 0x0000000202067825 */ /* 0x041fe200078e023a */
[----:B------:R-:W-:Y:S01]  /*38b0*/  LOP3.LUT R57, R57, R56, RZ, 0x3c, !PT ;  /* 0x0000003839397212 */ /* 0x000fe200078e3cff */
[----:B------:R0:W5:Y:S02]  /*38c0*/  @!P0 LDG.E.U16 R9, desc[UR40][R20.64] ;  /* 0x0000002814098981 */ /* 0x000164000c1e1500 */
[----:B-1----:R-:W-:Y:S01]  /*38d0*/  IMAD.WIDE R18, R2, 0x2, R62 ;  /* 0x0000000202127825 */ /* 0x002fe200078e023e */
[----:B------:R-:W-:Y:S01]  /*38e0*/  LOP3.LUT R68, R69, R68, RZ, 0x3c, !PT ;  /* 0x0000004445447212 */ /* 0x000fe200078e3cff */
[----:B------:R1:W5:Y:S01]  /*38f0*/  @!P0 LDG.E.U16 R10, desc[UR40][R6.64] ;  /* 0x00000028060a8981 */ /* 0x000362000c1e1500 */
[----:B------:R-:W-:-:S02]  /*3900*/  LOP3.LUT R64, R65, R64, RZ, 0x3c, !PT ;  /* 0x0000004041407212 */ /* 0x000fc400078e3cff */
[----:B------:R-:W-:Y:S01]  /*3910*/  PRMT R104, RZ, 0x7610, R104 ;  /* 0x00007610ff687816 */ /* 0x000fe20000000068 */
[----:B------:R1:W5:Y:S01]  /*3920*/  @!P0 LDG.E.U16 R11, desc[UR40][R18.64] ;  /* 0x00000028120b8981 */ /* 0x000362000c1e1500 */
[----:B0-----:R-:W-:Y:S02]  /*3930*/  PRMT R21, RZ, 0x7610, R21 ;  /* 0x00007610ff157816 */ /* 0x001fe40000000015 */
[----:B------:R-:W-:Y:S01]  /*3940*/  LOP3.LUT R69, R69, R68, RZ, 0x3c, !PT ;  /* 0x0000004445457212 */ /* 0x000fe200078e3cff */
[----:B-1----:R-:W-:Y:S01]  /*3950*/  IMAD.WIDE R6, R2, 0x2, R66 ;  /* 0x0000000202067825 */ /* 0x002fe200078e0242 */
[----:B------:R-:W-:-:S03]  /*3960*/  LOP3.LUT R65, R65, R64, RZ, 0x3c, !PT ;  /* 0x0000004041417212 */ /* 0x000fc600078e3cff */
[C---:B------:R-:W-:Y:S01]  /*3970*/  IMAD.WIDE R18, R2.reuse, 0x2, R56 ;  /* 0x0000000202127825 */ /* 0x040fe200078e0238 */
[----:B------:R0:W5:Y:S01]  /*3980*/  @!P0 LDG.E.U16 R21, desc[UR40][R6.64] ;  /* 0x0000002806158981 */ /* 0x000162000c1e1500 */
[----:B------:R-:W-:Y:S02]  /*3990*/  PRMT R20, RZ, 0x7610, R20 ;  /* 0x00007610ff147816 */ /* 0x000fe40000000014 */
[----:B------:R-:W-:Y:S01]  /*39a0*/  PRMT R8, RZ, 0x7610, R8 ;  /* 0x00007610ff087816 */ /* 0x000fe20000000008 */
[----:B------:R1:W5:Y:S01]  /*39b0*/  @!P0 LDG.E.U16 R104, desc[UR40][R18.64] ;  /* 0x0000002812688981 */ /* 0x000362000c1e1500 */
[----:B0-----:R-:W-:-:S04]  /*39c0*/  IMAD.WIDE R6, R2, 0x2, R68 ;  /* 0x0000000202067825 */ /* 0x001fc800078e0244 */
[C---:B-1----:R-:W-:Y:S01]  /*39d0*/  IMAD.WIDE R18, R2.reuse, 0x2, R64 ;  /* 0x0000000202127825 */ /* 0x042fe200078e0240 */
[----:B------:R0:W5:Y:S04]  /*39e0*/  @!P0 LDG.E.U16 R20, desc[UR40][R6.64] ;  /* 0x0000002806148981 */ /* 0x000168000c1e1500 */
[----:B------:R1:W5:Y:S01]  /*39f0*/  @!P0 LDG.E.U16 R8, desc[UR40][R18.64] ;  /* 0x0000002812088981 */ /* 0x000362000c1e1500 */
[----:B0-----:R-:W-:Y:S01]  /*3a00*/  PRMT R7, RZ, 0x7610, R7 ;  /* 0x00007610ff077816 */ /* 0x001fe20000000007 */
[----:B-1----:R-:W-:-:S05]  /*3a10*/  IMAD.WIDE R18, R2, 0x2, R70 ;  /* 0x0000000202127825 */ /* 0x002fca00078e0246 */
[----:B------:R0:W5:Y:S01]  /*3a20*/  @!P0 LDG.E.U16 R7, desc[UR40][R18.64] ;  /* 0x0000002812078981 */ /* 0x000162000c1e1500 */
[----:B------:R-:W-:Y:S01]  /*3a30*/  IMAD.WIDE R74, R2, 0x2, R72 ;  /* 0x00000002024a7825 */ /* 0x000fe200078e0248 */
[----:B0-----:R-:W-:Y:S02]  /*3a40*/  PRMT R19, RZ, 0x7610, R19 ;  /* 0x00007610ff137816 */ /* 0x001fe40000000013 */
[----:B------:R-:W-:-:S04]  /*3a50*/  PRMT R6, RZ, 0x7610, R6 ;  /* 0x00007610ff067816 */ /* 0x000fc80000000006 */
[----:B------:R0:W5:Y:S02]  /*3a60*/  @!P0 LDG.E.U16 R19, desc[UR40][R74.64] ;  /* 0x000000284a138981 */ /* 0x000164000c1e1500 */
[----:B0-----:R-:W-:Y:S02]  /*3a70*/  IMAD.MOV.U32 R74, RZ, RZ, R76 ;  /* 0x000000ffff4a7224 */ /* 0x001fe400078e004c */
[----:B------:R-:W-:Y:S02]  /*3a80*/  IMAD.MOV.U32 R75, RZ, RZ, R77 ;  /* 0x000000ffff4b7224 */ /* 0x000fe400078e004d */
[----:B------:R-:W-:Y:S01]  /*3a90*/  IMAD.WIDE R76, R2, 0x2, R74 ;  /* 0x00000002024c7825 */ /* 0x000fe200078e024a */
[----:B------:R-:W-:-:S04]  /*3aa0*/  PRMT R18, RZ, 0x7610, R18 ;  /* 0x00007610ff127816 */ /* 0x000fc80000000012 */
[----:B------:R0:W5:Y:S02]  /*3ab0*/  @!P0 LDG.E.U16 R6, desc[UR40][R76.64] ;  /* 0x000000284c068981 */ /* 0x000164000c1e1500 */
[----:B0-----:R-:W-:Y:S02]  /*3ac0*/  IMAD.MOV.U32 R76, RZ, RZ, R78 ;  /* 0x000000ffff4c7224 */ /* 0x001fe400078e004e */
[----:B------:R-:W-:Y:S02]  /*3ad0*/  IMAD.MOV.U32 R77, RZ, RZ, R79 ;  /* 0x000000ffff4d7224 */ /* 0x000fe400078e004f */
[----:B------:R-:W-:-:S05]  /*3ae0*/  IMAD.WIDE R78, R2, 0x2, R76 ;  /* 0x00000002024e7825 */ /* 0x000fca00078e024c */
[----:B------:R0:W5:Y:S02]  /*3af0*/  @!P0 LDG.E.U16 R18, desc[UR40][R78.64] ;  /* 0x000000284e128981 */ /* 0x000164000c1e1500 */
[--C-:B0-----:R-:W-:Y:S02]  /*3b00*/  IMAD.MOV.U32 R78, RZ, RZ, R5.reuse ;  /* 0x000000ffff4e7224 */ /* 0x101fe400078e0005 */
[----:B------:R-:W-:Y:S01]  /*3b10*/  IMAD.MOV.U32 R79, RZ, RZ, R80 ;  /* 0x000000ffff4f7224 */ /* 0x000fe200078e0050 */
[----:B------:R-:W-:Y:S01]  /*3b20*/  PRMT R5, RZ, 0x7610, R5 ;  /* 0x00007610ff057816 */ /* 0x000fe20000000005 */
[----:B------:R-:W-:-:S05]  /*3b30*/  IMAD.WIDE R80, R2, 0x2, R78 ;  /* 0x0000000202507825 */ /* 0x000fca00078e024e */
[----:B------:R0:W5:Y:S02]  /*3b40*/  @!P0 LDG.E.U16 R5, desc[UR40][R80.64] ;  /* 0x0000002850058981 */ /* 0x000164000c1e1500 */
[--C-:B0-----:R-:W-:Y:S02]  /*3b50*/  IMAD.MOV.U32 R80, RZ, RZ, R17.reuse ;  /* 0x000000ffff507224 */ /* 0x101fe400078e0011 */
[----:B------:R-:W-:Y:S01]  /*3b60*/  IMAD.MOV.U32 R81, RZ, RZ, R82 ;  /* 0x000000ffff517224 */ /* 0x000fe200078e0052 */
[----:B------:R-:W-:Y:S01]  /*3b70*/  PRMT R17, RZ, 0x7610, R17 ;  /* 0x00007610ff117816 */ /* 0x000fe20000000011 */
[----:B------:R-:W-:Y:S01]  /*3b80*/  IMAD.WIDE R82, R2, 0x2, R80 ;  /* 0x0000000202527825 */ /* 0x000fe200078e0250 */
[----:B------:R-:W-:-:S04]  /*3b90*/  PRMT R113, RZ, 0x7610, R113 ;  /* 0x00007610ff717816 */ /* 0x000fc80000000071 */
[----:B------:R0:W5:Y:S01]  /*3ba0*/  @!P0 LDG.E.U16 R17, desc[UR40][R82.64] ;  /* 0x0000002852118981 */ /* 0x000162000c1e1500 */
[----:B------:R-:W-:Y:S01]  /*3bb0*/  LOP3.LUT R115, R120, 0x1c0, RZ, 0xc0, !PT ;  /* 0x000001c078737812 */ /* 0x000fe200078ec0ff */
[----:B0-----:R-:W-:Y:S02]  /*3bc0*/  IMAD.MOV.U32 R82, RZ, RZ, R84 ;  /* 0x000000ffff527224 */ /* 0x001fe400078e0054 */
[----:B------:R-:W-:Y:S02]  /*3bd0*/  IMAD.MOV.U32 R83, RZ, RZ, R85 ;  /* 0x000000ffff537224 */ /* 0x000fe400078e0055 */
[----:B------:R-:W-:Y:S01]  /*3be0*/  IMAD.WIDE R84, R2, 0x2, R82 ;  /* 0x0000000202547825 */ /* 0x000fe200078e0252 */
[----:B------:R-:W-:-:S04]  /*3bf0*/  SHF.R.U32.HI R115, RZ, 0x2, R115 ;  /* 0x00000002ff737819 */ /* 0x000fc80000011673 */
[----:B------:R0:W5:Y:S01]  /*3c00*/  @!P0 LDG.E.U16 R113, desc[UR40][R84.64] ;  /* 0x0000002854718981 */ /* 0x000162000c1e1500 */
[----:B------:R-:W-:Y:S01]  /*3c10*/  PRMT R114, RZ, 0x7610, R114 ;  /* 0x00007610ff727816 */ /* 0x000fe20000000072 */
[----:B0-----:R-:W-:Y:S02]  /*3c20*/  IMAD.SHL.U32 R84, R120, 0x2, RZ ;  /* 0x0000000278547824 */ /* 0x001fe400078e00ff */
[----:B------:R-:W-:-:S03]  /*3c30*/  IMAD.MOV.U32 R85, RZ, RZ, R87 ;  /* 0x000000ffff557224 */ /* 0x000fc600078e0057 */
[----:B------:R-:W-:Y:S01]  /*3c40*/  LOP3.LUT R115, R115, 0x3fe, R84, 0x78, !PT ;  /* 0x000003fe73737812 */ /* 0x000fe200078e7854 */
[----:B------:R-:W-:-:S04]  /*3c50*/  IMAD.MOV.U32 R84, RZ, RZ, R86 ;  /* 0x000000ffff547224 */ /* 0x000fc800078e0056 */
[----:B------:R-:W-:Y:S01]  /*3c60*/  IMAD.WIDE R86, R2, 0x2, R84 ;  /* 0x0000000202567825 */ /* 0x000fe200078e0254 */
[----:B------:R-:W-:-:S04]  /*3c70*/  PRMT R116, RZ, 0x7610, R116 ;  /* 0x00007610ff747816 */ /* 0x000fc80000000074 */
[----:B------:R0:W5:Y:S02]  /*3c80*/  @!P0 LDG.E.U16 R114, desc[UR40][R86.64] ;  /* 0x0000002856728981 */ /* 0x000164000c1e1500 */
[----:B0-----:R-:W-:Y:S02]  /*3c90*/  IMAD.MOV.U32 R86, RZ, RZ, R89 ;  /* 0x000000ffff567224 */ /* 0x001fe400078e0059 */
[----:B------:R-:W-:Y:S02]  /*3ca0*/  IMAD.MOV.U32 R87, RZ, RZ, R88 ;  /* 0x000000ffff577224 */ /* 0x000fe400078e0058 */
[----:B------:R-:W-:Y:S01]  /*3cb0*/  IMAD.WIDE R88, R2, 0x2, R86 ;  /* 0x0000000202587825 */ /* 0x000fe200078e0256 */
[----:B------:R-:W-:Y:S04]  /*3cc0*/  STS.U16 [R115+UR5+0x8000], R91 ;  /* 0x0080005b73007988 */ /* 0x000fe80008000405 */
[----:B------:R0:W5:Y:S01]  /*3cd0*/  @!P0 LDG.E.U16 R116, desc[UR40][R88.64] ;  /* 0x0000002858748981 */ /* 0x000162000c1e1500 */
[----:B------:R-:W-:-:S03]  /*3ce0*/  PRMT R117, RZ, 0x7610, R117 ;  /* 0x00007610ff757816 */ /* 0x000fc60000000075 */
[----:B------:R1:W-:Y:S01]  /*3cf0*/  STS.U16 [R115+UR5+0x8400], R90 ;  /* 0x0084005a73007988 */ /* 0x0003e20008000405 */
[----:B0-----:R-:W-:Y:S02]  /*3d00*/  IMAD.MOV.U32 R88, RZ, RZ, R97 ;  /* 0x000000ffff587224 */ /* 0x001fe400078e0061 */
[----:B------:R-:W-:Y:S02]  /*3d10*/  IMAD.MOV.U32 R89, RZ, RZ, R95 ;  /* 0x000000ffff597224 */ /* 0x000fe400078e005f */
[----:B-1----:R-:W-:Y:S01]  /*3d20*/  IMAD.WIDE R90, R2, 0x2, R88 ;  /* 0x00000002025a7825 */ /* 0x002fe200078e0258 */
[----:B------:R0:W-:Y:S04]  /*3d30*/  STL.64 [R1+0x20], R46 ;  /* 0x0000202e01007387 */ /* 0x0001e80000100a00 */
[----:B------:R1:W5:Y:S01]  /*3d40*/  @!P0 LDG.E.U16 R117, desc[UR40][R90.64] ;  /* 0x000000285a758981 */ /* 0x000362000c1e1500 */
[----:B------:R-:W-:-:S03]  /*3d50*/  IMAD.MOV.U32 R97, RZ, RZ, R124 ;  /* 0x000000ffff617224 */ /* 0x000fc600078e007c */
[----:B------:R4:W-:Y:S04]  /*3d60*/  STS.U16 [R115+UR5+0x8800], R93 ;  /* 0x0088005d73007988 */ /* 0x0009e80008000405 */
[----:B0-----:R-:W2:Y:S01]  /*3d70*/  LDL.LU R47, [R1+0x10] ;  /* 0x00001000012f7983 */ /* 0x001ea20000300800 */
[----:B-1----:R-:W-:-:S03]  /*3d80*/  IMAD.MOV.U32 R91, RZ, RZ, R99 ;  /* 0x000000ffff5b7224 */ /* 0x002fc600078e0063 */
[----:B------:R-:W3:Y:S01]  /*3d90*/  LDL.LU R46, [R1+0x14] ;  /* 0x00001400012e7983 */ /* 0x000ee20000300800 */
[----:B------:R-:W-:Y:S02]  /*3da0*/  IMAD.MOV.U32 R90, RZ, RZ, R101 ;  /* 0x000000ffff5a7224 */ /* 0x000fe400078e0065 */
[----:B----4-:R-:W-:Y:S01]  /*3db0*/  IMAD.MOV.U32 R93, RZ, RZ, R103 ;  /* 0x000000ffff5d7224 */ /* 0x010fe200078e0067 */
[----:B------:R-:W4:Y:S04]  /*3dc0*/  LDL.LU R99, [R1+0x4] ;  /* 0x0000040001637983 */ /* 0x000f280000300800 */
[----:B------:R-:W5:Y:S04]  /*3dd0*/  LDL.LU R101, [R1+0xc] ;  /* 0x00000c0001657983 */ /* 0x000f680000300800 */
[----:B------:R-:W2:Y:S04]  /*3de0*/  LDL.LU R103, [R1+0x8] ;  /* 0x0000080001677983 */ /* 0x000ea80000300800 */
[----:B------:R-:W3:Y:S01]  /*3df0*/  LDL.LU R124, [R1] ;  /* 0x00000000017c7983 */ /* 0x000ee20000300800 */
[----:B------:R-:W-:Y:S01]  /*3e00*/  PRMT R118, RZ, 0x7610, R118 ;  /* 0x00007610ff767816 */ /* 0x000fe20000000076 */
[----:B------:R-:W-:-:S02]  /*3e10*/  IMAD.WIDE R120, R2, 0x2, R90 ;  /* 0x0000000202787825 */ /* 0x000fc400078e025a */
[----:B------:R0:W-:Y:S04]  /*3e20*/  STS.U16 [R115+UR5+0x8c00], R92 ;  /* 0x008c005c73007988 */ /* 0x0001e80008000405 */
[----:B------:R1:W2:Y:S01]  /*3e30*/  @!P0 LDG.E.U16 R118, desc[UR40][R120.64] ;  /* 0x0000002878768981 */ /* 0x0002a2000c1e1500 */
[--C-:B0-----:R-:W-:Y:S01]  /*3e40*/  IMAD.MOV.U32 R92, RZ, RZ, R119.reuse ;  /* 0x000000ffff5c7224 */ /* 0x101fe200078e0077 */
[----:B------:R-:W-:Y:S02]  /*3e50*/  PRMT R119, RZ, 0x7610, R119 ;  /* 0x00007610ff777816 */ /* 0x000fe40000000077 */
[----:B------:R0:W-:Y:S01]  /*3e60*/  STS.U16 [R115+UR5+0x9000], R94 ;  /* 0x0090005e73007988 */ /* 0x0001e20008000405 */
[----:B-1----:R-:W-:-:S04]  /*3e70*/  IMAD.WIDE R120, R2, 0x2, R92 ;  /* 0x0000000202787825 */ /* 0x002fc800078e025c */
[----:B------:R-:W-:Y:S01]  /*3e80*/  IMAD.MOV.U32 R95, RZ, RZ, R122 ;  /* 0x000000ffff5f7224 */ /* 0x000fe200078e007a */
[----:B------:R1:W2:Y:S01]  /*3e90*/  @!P0 LDG.E.U16 R119, desc[UR40][R120.64] ;  /* 0x0000002878778981 */ /* 0x0002a2000c1e1500 */
[----:B0-----:R-:W-:-:S03]  /*3ea0*/  IMAD.MOV.U32 R94, RZ, RZ, R123 ;  /* 0x000000ffff5e7224 */ /* 0x001fc600078e007b */
[----:B------:R0:W-:Y:S01]  /*3eb0*/  STS.U16 [R115+UR5+0x9400], R96 ;  /* 0x0094006073007988 */ /* 0x0001e20008000405 */
[----:B------:R-:W-:Y:S01]  /*3ec0*/  IMAD.WIDE R122, R2, 0x2, R94 ;  /* 0x00000002027a7825 */ /* 0x000fe200078e025e */
[----:B-1----:R-:W-:-:S03]  /*3ed0*/  PRMT R120, RZ, 0x7610, R120 ;  /* 0x00007610ff787816 */ /* 0x002fc60000000078 */
[----:B0-----:R-:W-:Y:S01]  /*3ee0*/  IMAD.MOV.U32 R96, RZ, RZ, R125 ;  /* 0x000000ffff607224 */ /* 0x001fe200078e007d */
[----:B------:R-:W-:Y:S02]  /*3ef0*/  PRMT R121, RZ, 0x7610, R121 ;  /* 0x00007610ff797816 */ /* 0x000fe40000000079 */
[----:B------:R0:W2:Y:S04]  /*3f00*/  @!P0 LDG.E.U16 R120, desc[UR40][R122.64] ;  /* 0x000000287a788981 */ /* 0x0000a8000c1e1500 */
[----:B------:R4:W-:Y:S01]  /*3f10*/  STS.U16 [R115+UR5+0x9800], R98 ;  /* 0x0098006273007988 */ /* 0x0009e20008000405 */
[----:B0-----:R-:W-:-:S03]  /*3f20*/  IMAD.WIDE R122, R2, 0x2, R96 ;  /* 0x00000002027a7825 */ /* 0x001fc600078e0260 */
[----:B------:R5:W-:Y:S04]  /*3f30*/  STS.U16 [R115+UR5+0x9c00], R100 ;  /* 0x009c006473007988 */ /* 0x000be80008000405 */
[----:B------:R0:W2:Y:S02]  /*3f40*/  @!P0 LDG.E.U16 R121, desc[UR40][R122.64] ;  /* 0x000000287a798981 */ /* 0x0000a4000c1e1500 */
[----:B0-----:R-:W-:Y:S02]  /*3f50*/  PRMT R122, RZ, 0x7610, R122 ;  /* 0x00007610ff7a7816 */ /* 0x001fe4000000007a */
[----:B------:R-:W-:Y:S01]  /*3f60*/  PRMT R123, RZ, 0x7610, R123 ;  /* 0x00007610ff7b7816 */ /* 0x000fe2000000007b */
[----:B------:R0:W-:Y:S01]  /*3f70*/  STS.U16 [R115+UR5+0xa000], R102 ;  /* 0x00a0006673007988 */ /* 0x0001e20008000405 */
[----:B----4-:R-:W-:-:S02]  /*3f80*/  IMAD.MOV.U32 R98, RZ, RZ, R99 ;  /* 0x000000ffff627224 */ /* 0x010fc400078e0063 */
[----:B-----5:R-:W-:Y:S02]  /*3f90*/  IMAD.MOV.U32 R100, RZ, RZ, R101 ;  /* 0x000000ffff647224 */ /* 0x020fe400078e0065 */
[----:B---3--:R-:W-:Y:S02]  /*3fa0*/  IMAD.MOV.U32 R99, RZ, RZ, R124 ;  /* 0x000000ffff637224 */ /* 0x008fe400078e007c */
[----:B--2---:R-:W-:Y:S02]  /*3fb0*/  IMAD.MOV.U32 R101, RZ, RZ, R103 ;  /* 0x000000ffff657224 */ /* 0x004fe400078e0067 */
[----:B------:R-:W-:-:S05]  /*3fc0*/  IMAD.WIDE R124, R2, 0x2, R98 ;  /* 0x00000002027c7825 */ /* 0x000fca00078e0262 */
[----:B------:R1:W2:Y:S01]  /*3fd0*/  @!P0 LDG.E.U16 R122, desc[UR40][R124.64] ;  /* 0x000000287c7a8981 */ /* 0x0002a2000c1e1500 */
[----:B0-----:R-:W-:Y:S02]  /*3fe0*/  IMAD.MOV.U32 R102, RZ, RZ, R46 ;  /* 0x000000ffff667224 */ /* 0x001fe400078e002e */
[----:B------:R-:W-:Y:S02]  /*3ff0*/  IMAD.MOV.U32 R103, RZ, RZ, R47 ;  /* 0x000000ffff677224 */ /* 0x000fe400078e002f */
[----:B-1----:R-:W-:-:S05]  /*4000*/  IMAD.WIDE R124, R2, 0x2, R100 ;  /* 0x00000002027c7825 */ /* 0x002fca00078e0264 */
[----:B------:R0:W3:Y:S01]  /*4010*/  @!P0 LDG.E.U16 R123, desc[UR40][R124.64] ;  /* 0x000000287c7b8981 */ /* 0x0000e2000c1e1500 */
[----:B------:R-:W-:Y:S01]  /*4020*/  IMAD.WIDE R46, R2, 0x2, R102 ;  /* 0x00000002022e7825 */ /* 0x000fe200078e0266 */
[----:B0-----:R-:W-:-:S06]  /*4030*/  PRMT R124, RZ, 0x7610, R124 ;  /* 0x00007610ff7c7816 */ /* 0x001fcc000000007c */
[----:B------:R-:W4:Y:S01]  /*4040*/  @!P0 LDG.E.U16 R124, desc[UR40][R46.64] ;  /* 0x000000282e7c8981 */ /* 0x000f22000c1e1500 */
[----:B------:R-:W0:Y:S03]  /*4050*/  S2R R125, SR_TID.X ;  /* 0x00000000007d7919 */ /* 0x000e260000002100 */
[----:B------:R-:W-:Y:S04]  /*4060*/  STS.U16 [R115+UR5+0xa400], R4 ;  /* 0x00a4000473007988 */ /* 0x000fe80008000405 */
[----:B------:R0:W-:Y:S04]  /*4070*/  STS.U16 [R115+UR5+0xa800], R0 ;  /* 0x00a8000073007988 */ /* 0x0001e80008000405 */
[----:B------:R1:W-:Y:S04]  /*4080*/  STS.U16 [R115+UR5+0xbc00], R108 ;  /* 0x00bc006c73007988 */ /* 0x0003e80008000405 */
[----:B------:R-:W-:Y:S04]  /*4090*/  STS.U16 [R115+UR5+0xac00], R112 ;  /* 0x00ac007073007988 */ /* 0x000fe80008000405 */
[----:B------:R-:W-:Y:S04]  /*40a0*/  STS.U16 [R115+UR5+0xb000], R111 ;  /* 0x00b0006f73007988 */ /* 0x000fe80008000405 */
[----:B------:R-:W-:Y:S04]  /*40b0*/  STS.U16 [R115+UR5+0xb400], R110 ;  /* 0x00b4006e73007988 */ /* 0x000fe80008000405 */
[----:B------:R-:W-:Y:S01]  /*40c0*/  STS.U16 [R115+UR5+0xb800], R109 ;  /* 0x00b8006d73007988 */ /* 0x000fe20008000405 */
[C---:B0-----:R-:W-:Y:S01]  /*40d0*/  LOP3.LUT R0, R125.reuse, 0x3f, RZ, 0xc0, !PT ;  /* 0x0000003f7d007812 */ /* 0x041fe200078ec0ff */
[----:B------:R-:W-:Y:S01]  /*40e0*/  USHF.L.U32 UR4, UR7, 0x6, URZ ;  /* 0x0000000607047899 */ /* 0x000fe2000800063f */
[----:B------:R-:W-:Y:S01]  /*40f0*/  LOP3.LUT R4, R125, 0x180, RZ, 0xc0, !PT ;  /* 0x000001807d047812 */ /* 0x000fe200078ec0ff */
[----:B------:R-:W-:Y:S01]  /*4100*/  UMOV UR13, 0x40000040 ;  /* 0x40000040000d7882 */ /* 0x000fe20000000000 */
[----:B------:R-:W-:Y:S01]  /*4110*/  UMOV UR15, 0x40000040 ;  /* 0x40000040000f7882 */ /* 0x000fe20000000000 */
[----:B------:R-:W5:Y:S02]  /*4120*/  LDL.LU.64 R46, [R1+0x20] ;  /* 0x00002000012e7983 */ /* 0x000f640000300a00 */
[--C-:B------:R-:W-:Y:S01]  /*4130*/  IMAD R0, R0, 0x2, R4.reuse ;  /* 0x0000000200007824 */ /* 0x100fe200078e0204 */
[----:B------:R-:W-:-:S04]  /*4140*/  SHF.R.U32.HI R4, RZ, 0x3, R4 ;  /* 0x00000003ff047819 */ /* 0x000fc80000011604 */
[----:B------:R-:W-:Y:S01]  /*4150*/  LOP3.LUT R0, R0, R4, RZ, 0x3c, !PT ;  /* 0x0000000400007212 */ /* 0x000fe200078e3cff */
[C---:B------:R-:W-:Y:S01]  /*4160*/  IMAD.SHL.U32 R4, R125.reuse, 0x100, RZ ;  /* 0x000001007d047824 */ /* 0x040fe200078e00ff */
[----:B-1----:R-:W-:-:S04]  /*4170*/  LOP3.LUT R108, R125, 0x180, RZ, 0xc0, !PT ;  /* 0x000001807d6c7812 */ /* 0x002fc800078ec0ff */
[----:B------:R-:W-:Y:S02]  /*4180*/  LOP3.LUT R0, R0, 0x4000, R4, 0xf8, !PT ;  /* 0x0000400000007812 */ /* 0x000fe400078ef804 */
[----:B------:R-:W-:-:S05]  /*4190*/  LOP3.LUT R4, R125, 0x3f, RZ, 0xc0, !PT ;  /* 0x0000003f7d047812 */ /* 0x000fca00078ec0ff */
[--C-:B------:R-:W-:Y:S01]  /*41a0*/  IMAD R4, R4, 0x2, R108.reuse ;  /* 0x0000000204047824 */ /* 0x100fe200078e026c */
[----:B------:R-:W-:Y:S01]  /*41b0*/  SHF.R.U32.HI R108, RZ, 0x3, R108 ;  /* 0x00000003ff6c7819 */ /* 0x000fe2000001166c */
[----:B------:R0:W-:Y:S03]  /*41c0*/  STS.U16 [R0+UR5+0x400], R15 ;  /* 0x0004000f00007988 */ /* 0x0001e60008000405 */
[----:B------:R-:W-:Y:S01]  /*41d0*/  LOP3.LUT R4, R4, R108, RZ, 0x3c, !PT ;  /* 0x0000006c04047212 */ /* 0x000fe200078e3cff */
[----:B0-----:R-:W-:-:S05]  /*41e0*/  IMAD.SHL.U32 R15, R125, 0x100, RZ ;  /* 0x000001007d0f7824 */ /* 0x001fca00078e00ff */
[----:B------:R-:W-:-:S04]  /*41f0*/  LOP3.LUT R4, R4, 0x4000, R15, 0xf8, !PT ;  /* 0x0000400004047812 */ /* 0x000fc800078ef80f */
[----:B------:R-:W-:Y:S01]  /*4200*/  LOP3.LUT R4, R4, 0x40, RZ, 0x3c, !PT ;  /* 0x0000004004047812 */ /* 0x000fe200078e3cff */
[----:B------:R0:W-:Y:S04]  /*4210*/  STS.U16 [R0+UR5], R107 ;  /* 0x0000006b00007988 */ /* 0x0001e80008000405 */
[----:B------:R-:W-:Y:S04]  /*4220*/  STS.U16 [R0+UR5+0x800], R16 ;  /* 0x0008001000007988 */ /* 0x000fe80008000405 */
[----:B------:R-:W-:Y:S01]  /*4230*/  STS.U16 [R0+UR5+0xc00], R106 ;  /* 0x000c006a00007988 */ /* 0x000fe20008000405 */
[----:B------:R-:W-:Y:S01]  /*4240*/  ULOP3.LUT UR4, UR4, 0x300, URZ, 0xc0, !UPT ;  /* 0x0000030004047892 */ /* 0x000fe2000f8ec03f */
[----:B0-----:R-:W0:Y:S02]  /*4250*/  LDC R107, c[0x0][0x23c] ;  /* 0x00008f00ff6b7b82 */ /* 0x001e240000000800 */
[----:B------:R-:W-:Y:S04]  /*4260*/  STS.U16 [R0+UR5+0x1000], R105 ;  /* 0x0010006900007988 */ /* 0x000fe80008000405 */
        /* <DEDUP_REMOVED lines=9> */
[----:B------:R-:W-:Y:S01]  /*4300*/  STS.U16 [R0+UR5+0x3800], R121 ;  /* 0x0038007900007988 */ /* 0x000fe20008000405 */
[----:B------:R-:W-:-:S04]  /*4310*/  ULEA.HI UR4, UR5, UR4, URZ, 0x1c ;  /* 0x0000000405047291 */ /* 0x000fc8000f8fe03f */
[----:B------:R-:W-:-:S04]  /*4320*/  ULOP3.LUT UR14, UR4, 0x3fff, URZ, 0xc0, !UPT ;  /* 0x00003fff040e7892 */ /* 0x000fc8000f8ec03f */
[----:B------:R-:W-:Y:S01]  /*4330*/  UIADD3 UR10, UP0, UR14, 0x2, URZ ;  /* 0x000000020e0a7890 */ /* 0x000fe2000ff1e03f */
[----:B------:R-:W-:-:S03]  /*4340*/  UMOV UR4, URZ ;  /* 0x0000003f00047c82 */ /* 0x000fc60008000000 */
[----:B------:R-:W-:Y:S01]  /*4350*/  UIADD3.X UR11, UR4, 0x40000040, URZ, UP0, !UPT ;  /* 0x40000040040b7890 */ /* 0x000fe200087fe43f */
[----:B---3--:R1:W-:Y:S04]  /*4360*/  STS.U16 [R0+UR5+0x3c00], R123 ;  /* 0x003c007b00007988 */ /* 0x0083e80008000405 */
[----:B------:R-:W-:Y:S04]  /*4370*/  STS.U16 [R4+UR5+0x200], R14 ;  /* 0x0002000e04007988 */ /* 0x000fe80008000405 */
[----:B------:R-:W-:Y:S01]  /*4380*/  STS.U16 [R4+UR5+0x600], R13 ;  /* 0x0006000d04007988 */ /* 0x000fe20008000405 */
[----:B------:R-:W-:Y:S01]  /*4390*/  UIADD3.64 UR18, UR10, 0x2, URZ ;  /* 0x000000020a127897 */ /* 0x000fe2000fffe03f */
[----:B0-----:R-:W-:Y:S01]  /*43a0*/  IMAD.SHL.U32 R107, R107, 0x80, RZ ;  /* 0x000000806b6b7824 */ /* 0x001fe200078e00ff */
[----:B------:R-:W-:Y:S01]  /*43b0*/  UIADD3.64 UR22, UR10, 0x4, URZ ;  /* 0x000000040a167897 */ /* 0x000fe2000fffe03f */
[----:B------:R-:W-:Y:S01]  /*43c0*/  STS.U16 [R4+UR5+0xa00], R12 ;  /* 0x000a000c04007988 */ /* 0x000fe20008000405 */
[----:B------:R-:W-:Y:S01]  /*43d0*/  UIADD3.64 UR26, UR10, 0x3fe, URZ ;  /* 0x000003fe0a1a7897 */ /* 0x000fe2000fffe03f */
[----:B-1----:R-:W0:Y:S02]  /*43e0*/  LDC R0, c[0x0][0x238] ;  /* 0x00008e00ff007b82 */ /* 0x002e240000000800 */
[----:B------:R-:W-:Y:S04]  /*43f0*/  STS.U16 [R4+UR5+0xe00], R11 ;  /* 0x000e000b04007988 */ /* 0x000fe80008000405 */
[----:B------:R-:W-:Y:S04]  /*4400*/  STS.U16 [R4+UR5+0x1200], R10 ;  /* 0x0012000a04007988 */ /* 0x000fe80008000405 */
[----:B------:R-:W-:Y:S04]  /*4410*/  STS.U16 [R4+UR5+0x1600], R9 ;  /* 0x0016000904007988 */ /* 0x000fe80008000405 */
[----:B------:R-:W-:Y:S04]  /*4420*/  STS.U16 [R4+UR5+0x1a00], R8 ;  /* 0x001a000804007988 */ /* 0x000fe80008000405 */
[----:B------:R-:W-:Y:S04]  /*4430*/  STS.U16 [R4+UR5+0x1e00], R7 ;  /* 0x001e000704007988 */ /* 0x000fe80008000405 */
[----:B------:R1:W-:Y:S04]  /*4440*/  STS.U16 [R4+UR5+0x2200], R6 ;  /* 0x0022000604007988 */ /* 0x0003e80008000405 */
[----:B------:R-:W-:Y:S04]  /*4450*/  STS.U16 [R4+UR5+0x2600], R5 ;  /* 0x0026000504007988 */ /* 0x000fe80008000405 */
[----:B------:R-:W-:Y:S04]  /*4460*/  STS.U16 [R4+UR5+0x2a00], R113 ;  /* 0x002a007104007988 */ /* 0x000fe80008000405 */
[----:B------:R-:W-:Y:S04]  /*4470*/  STS.U16 [R4+UR5+0x2e00], R116 ;  /* 0x002e007404007988 */ /* 0x000fe80008000405 */
[----:B------:R-:W-:Y:S04]  /*4480*/  STS.U16 [R4+UR5+0x3200], R118 ;  /* 0x0032007604007988 */ /* 0x000fe80008000405 */
[----:B------:R-:W-:Y:S04]  /*4490*/  STS.U16 [R4+UR5+0x3600], R120 ;  /* 0x0036007804007988 */ /* 0x000fe80008000405 */
[----:B--2---:R2:W-:Y:S04]  /*44a0*/  STS.U16 [R4+UR5+0x3a00], R122 ;  /* 0x003a007a04007988 */ /* 0x0045e80008000405 */
[----:B----4-:R3:W-:Y:S01]  /*44b0*/  STS.U16 [R4+UR5+0x3e00], R124 ;  /* 0x003e007c04007988 */ /* 0x0107e20008000405 */
[----:B------:R4:W-:Y:S06]  /*44c0*/  MEMBAR.ALL.CTA ;  /* 0x0000000000007992 */ /* 0x0009ec0000008000 */
[----:B----4-:R-:W4:Y:S02]  /*44d0*/  FENCE.VIEW.ASYNC.S ;  /* 0x00000000000073c6 */ /* 0x010f240000000000 */
[----:B----4-:R-:W-:Y:S06]  /*44e0*/  BAR.SYNC.DEFER_BLOCKING 0x0 ;  /* 0x0000000000007b1d */ /* 0x010fec0000010000 */
[----:B------:R-:W-:-:S06]  /*44f0*/  WARPGROUP.ARRIVE ;  /* 0x00000000000079c5 */ /* 0x000fcc0000000000 */
[----:B------:R-:W-:Y:S04]  /*4500*/  HGMMA.64x32x16.F32 R24, gdesc[UR12].tnspA, R24 ;  /* 0x206000000c1879f0 */ /* 0x000fe80008700818 */
[----:B------:R-:W-:Y:S04]  /*4510*/  HGMMA.64x32x16.F32 R24, gdesc[UR8].tnspA, R24 ;  /* 0x20600000081879f0 */ /* 0x000fe80008700818 */
[----:B------:R-:W-:Y:S04]  /*4520*/  HGMMA.64x32x16.F32 R24, gdesc[UR16].tnspA, R24 ;  /* 0x20600000101879f0 */ /* 0x000fe80008700818 */
[----:B------:R-:W-:Y:S01]  /*4530*/  HGMMA.64x32x16.F32 R24, gdesc[UR20].tnspA, R24 ;  /* 0x20600000141879f0 */ /* 0x000fe20008700818 */
[----:B------:R-:W-:-:S03]  /*4540*/  UIADD3.64 UR30, UR10, 0x400, URZ ;  /* 0x000004000a1e7897 */ /* 0x000fc6000fffe03f */
[----:B------:R-:W-:Y:S01]  /*4550*/  HGMMA.64x32x16.F32 R24, gdesc[UR24].tnspA, R24 ;  /* 0x20600000181879f0 */ /* 0x000fe20008700818 */
[----:B------:R-:W-:-:S05]  /*4560*/  UIADD3.64 UR34, UR10, 0x402, URZ ;  /* 0x000004020a227897 */ /* 0x000fca000fffe03f */
[----:B------:R-:W-:Y:S01]  /*4570*/  HGMMA.64x32x16.F32 R24, gdesc[UR28].tnspA, R24 ;  /* 0x206000001c1879f0 */ /* 0x000fe20008700818 */
[----:B------:R-:W-:-:S03]  /*4580*/  UIADD3.64 UR38, UR10, 0x404, URZ ;  /* 0x000004040a267897 */ /* 0x000fc6000fffe03f */
[----:B------:R-:W-:Y:S01]  /*4590*/  HGMMA.64x32x16.F32 R24, gdesc[UR32].tnspA, R24 ;  /* 0x20600000201879f0 */ /* 0x000fe20008700818 */
[----:B-1----:R-:W-:-:S04]  /*45a0*/  IMAD.WIDE R6, R107, 0x2, R66 ;  /* 0x000000026b067825 */ /* 0x002fc800078e0242 */
[----:B------:R-:W-:Y:S02]  /*45b0*/  IMAD.MOV.U32 R67, RZ, RZ, R6 ;  /* 0x000000ffff437224 */ /* 0x000fe400078e0006 */
[----:B------:R-:W-:Y:S02]  /*45c0*/  IMAD.MOV.U32 R66, RZ, RZ, R7 ;  /* 0x000000ffff427224 */ /* 0x000fe400078e0007 */
[----:B------:R-:W-:Y:S02]  /*45d0*/  VIADD R3, R3, 0xffffffff ;  /* 0xffffffff03037836 */ /* 0x000fe40000000000 */
[----:B------:R-:W-:-:S04]  /*45e0*/  IMAD.WIDE R8, R107, 0x2, R68 ;  /* 0x000000026b087825 */ /* 0x000fc800078e0244 */
[----:B------:R-:W-:Y:S01]  /*45f0*/  IMAD.WIDE R6, R107, 0x2, R56 ;  /* 0x000000026b067825 */ /* 0x000fe200078e0238 */
[----:B------:R-:W-:Y:S03]  /*4600*/  HGMMA.64x32x16.F32 R24, gdesc[UR36].tnspA, R24, gsb0 ;  /* 0x20600000241879f0 */ /* 0x000fe60008000818 */
[----:B------:R-:W-:Y:S01]  /*4610*/  IMAD.MOV.U32 R69, RZ, RZ, R8 ;  /* 0x000000ffff457224 */ /* 0x000fe200078e0008 */
[----:B------:R-:W-:Y:S01]  /*4620*/  ISETP.NE.U32.AND P0, PT, R3, RZ, PT ;  /* 0x000000ff0300720c */ /* 0x000fe20003f05070 */
[----:B------:R-:W-:Y:S02]  /*4630*/  IMAD.MOV.U32 R68, RZ, RZ, R9 ;  /* 0x000000ffff447224 */ /* 0x000fe400078e0009 */
[----:B------:R-:W-:Y:S02]  /*4640*/  IMAD.MOV.U32 R57, RZ, RZ, R6 ;  /* 0x000000ffff397224 */ /* 0x000fe400078e0006 */
[----:B------:R-:W-:-:S02]  /*4650*/  IMAD.MOV.U32 R56, RZ, RZ, R7 ;  /* 0x000000ffff387224 */ /* 0x000fc400078e0007 */
[----:B------:R-:W-:-:S04]  /*4660*/  IMAD.WIDE R8, R107, 0x2, R54 ;  /* 0x000000026b087825 */ /* 0x000fc800078e0236 */
[----:B------:R-:W-:-:S04]  /*4670*/  IMAD.WIDE R6, R107, 0x2, R62 ;  /* 0x000000026b067825 */ /* 0x000fc800078e023e */
[----:B------:R-:W-:-:S04]  /*4680*/  IMAD.WIDE R102, R107, 0x2, R102 ;  /* 0x000000026b667825 */ /* 0x000fc800078e0266 */
[----:B------:R-:W-:Y:S02]  /*4690*/  IMAD.MOV.U32 R55, RZ, RZ, R8 ;  /* 0x000000ffff377224 */ /* 0x000fe400078e0008 */
[----:B------:R-:W-:Y:S02]  /*46a0*/  IMAD.MOV.U32 R54, RZ, RZ, R9 ;  /* 0x000000ffff367224 */ /* 0x000fe400078e0009 */
[----:B------:R-:W-:Y:S02]  /*46b0*/  IMAD.MOV.U32 R63, RZ, RZ, R6 ;  /* 0x000000ffff3f7224 */ /* 0x000fe400078e0006 */
[----:B------:R-:W-:Y:S02]  /*46c0*/  IMAD.MOV.U32 R62, RZ, RZ, R7 ;  /* 0x000000ffff3e7224 */ /* 0x000fe400078e0007 */
[C---:B------:R-:W-:Y:S01]  /*46d0*/  IMAD.WIDE R100, R107.reuse, 0x2, R100 ;  /* 0x000000026b647825 */ /* 0x040fe200078e0264 */
[----:B------:R-:W-:Y:S03]  /*46e0*/  STL [R1+0x14], R102 ;  /* 0x0000146601007387 */ /* 0x000fe60000100800 */
[----:B------:R-:W-:-:S04]  /*46f0*/  IMAD.WIDE R94, R107, 0x2, R94 ;  /* 0x000000026b5e7825 */ /* 0x000fc800078e025e */
[----:B------:R-:W-:-:S04]  /*4700*/  IMAD.WIDE R8, R107, 0x2, R52 ;  /* 0x000000026b087825 */ /* 0x000fc800078e0234 */
[C---:B------:R-:W-:Y:S01]  /*4710*/  IMAD.WIDE R6, R107.reuse, 0x2, R50 ;  /* 0x000000026b067825 */ /* 0x040fe200078e0232 */
[----:B------:R1:W-:Y:S03]  /*4720*/  STL [R1+0x10], R103 ;  /* 0x0000106701007387 */ /* 0x0003e60000100800 */
[----:B------:R-:W-:-:S04]  /*4730*/  IMAD.WIDE R96, R107, 0x2, R96 ;  /* 0x000000026b607825 */ /* 0x000fc800078e0260 */
[C---:B------:R-:W-:Y:S01]  /*4740*/  IMAD.WIDE R88, R107.reuse, 0x2, R88 ;  /* 0x000000026b587825 */ /* 0x040fe200078e0258 */
[----:B------:R-:W-:Y:S03]  /*4750*/  STL [R1+0xc], R100 ;  /* 0x00000c6401007387 */ /* 0x000fe60000100800 */
[----:B------:R-:W-:-:S04]  /*4760*/  IMAD.WIDE R98, R107, 0x2, R98 ;  /* 0x000000026b627825 */ /* 0x000fc800078e0262 */
[----:B------:R-:W-:-:S04]  /*4770*/  IMAD.WIDE R86, R107, 0x2, R86 ;  /* 0x000000026b567825 */ /* 0x000fc800078e0256 */
[C---:B------:R-:W-:Y:S01]  /*4780*/  IMAD.WIDE R80, R107.reuse, 0x2, R80 ;  /* 0x000000026b507825 */ /* 0x040fe200078e0250 */
[----:B------:R4:W-:Y:S03]  /*4790*/  STL [R1+0x8], R101 ;  /* 0x0000086501007387 */ /* 0x0009e60000100800 */
[----:B------:R-:W-:Y:S01]  /*47a0*/  IMAD.WIDE R84, R107, 0x2, R84 ;  /* 0x000000026b547825 */ /* 0x000fe200078e0254 */
[----:B------:R-:W-:-:S03]  /*47b0*/  UIADD3 UR6, UR6, -0x80, URZ ;  /* 0xffffff8006067890 */ /* 0x000fc6000fffe03f */
[----:B------:R-:W-:Y:S01]  /*47c0*/  IMAD.WIDE R78, R107, 0x2, R78 ;  /* 0x000000026b4e7825 */ /* 0x000fe200078e024e */
[----:B------:R-:W-:-:S03]  /*47d0*/  WARPGROUP.DEPBAR.LE gsb0, 0x0 ;  /* 0x00008000000079c5 */ /* 0x000fc60000010000 */
[----:B--2---:R-:W-:Y:S02]  /*47e0*/  IMAD.MOV.U32 R122, RZ, RZ, R95 ;  /* 0x000000ffff7a7224 */ /* 0x004fe400078e005f */
[C---:B------:R-:W-:Y:S01]  /*47f0*/  IMAD.WIDE R82, R107.reuse, 0x2, R82 ;  /* 0x000000026b527825 */ /* 0x040fe200078e0252 */
[----:B------:R-:W-:Y:S03]  /*4800*/  STL [R1+0x4], R98 ;  /* 0x0000046201007387 */ /* 0x000fe60000100800 */
[----:B------:R-:W-:-:S04]  /*4810*/  IMAD.WIDE R76, R107, 0x2, R76 ;  /* 0x000000026b4c7825 */ /* 0x000fc800078e024c */
[----:B------:R-:W-:Y:S02]  /*4820*/  IMAD.MOV.U32 R53, RZ, RZ, R8 ;  /* 0x000000ffff357224 */ /* 0x000fe400078e0008 */
[----:B------:R-:W-:Y:S02]  /*4830*/  IMAD.MOV.U32 R52, RZ, RZ, R9 ;  /* 0x000000ffff347224 */ /* 0x000fe400078e0009 */
[----:B------:R-:W-:Y:S02]  /*4840*/  IMAD.MOV.U32 R51, RZ, RZ, R6 ;  /* 0x000000ffff337224 */ /* 0x000fe400078e0006 */
[----:B------:R-:W-:Y:S02]  /*4850*/  IMAD.MOV.U32 R50, RZ, RZ, R7 ;  /* 0x000000ffff327224 */ /* 0x000fe400078e0007 */
[----:B------:R-:W-:Y:S01]  /*4860*/  IMAD.WIDE R92, R107, 0x2, R92 ;  /* 0x000000026b5c7825 */ /* 0x000fe200078e025c */
[----:B------:R2:W-:Y:S03]  /*4870*/  STL [R1], R99 ;  /* 0x0000006301007387 */ /* 0x0005e60000100800 */
[----:B---3--:R-:W-:-:S02]  /*4880*/  IMAD.MOV.U32 R124, RZ, RZ, R97 ;  /* 0x000000ffff7c7224 */ /* 0x008fc400078e0061 */
[----:B------:R-:W-:-:S04]  /*4890*/  IMAD.WIDE R90, R107, 0x2, R90 ;  /* 0x000000026b5a7825 */ /* 0x000fc800078e025a */
[----:B------:R-:W-:Y:S02]  /*48a0*/  IMAD.MOV.U32 R95, RZ, RZ, R89 ;  /* 0x000000ffff5f7224 */ /* 0x000fe400078e0059 */
[----:B------:R-:W-:-:S04]  /*48b0*/  IMAD.WIDE R74, R107, 0x2, R74 ;  /* 0x000000026b4a7825 */ /* 0x000fc800078e024a */
[----:B------:R-:W-:-:S04]  /*48c0*/  IMAD.WIDE R10, R107, 0x2, R64 ;  /* 0x000000026b0a7825 */ /* 0x000fc800078e0240 */
[----:B------:R-:W-:-:S04]  /*48d0*/  IMAD.WIDE R8, R107, 0x2, R48 ;  /* 0x000000026b087825 */ /* 0x000fc800078e0230 */
[----:B------:R-:W-:-:S04]  /*48e0*/  IMAD.WIDE R6, R107, 0x2, R22 ;  /* 0x000000026b067825 */ /* 0x000fc800078e0216 */
[----:B0-----:R-:W-:Y:S02]  /*48f0*/  IMAD.SHL.U32 R0, R0, 0x80, RZ ;  /* 0x0000008000007824 */ /* 0x001fe400078e00ff */
[----:B------:R-:W-:Y:S02]  /*4900*/  IMAD.MOV.U32 R97, RZ, RZ, R88 ;  /* 0x000000ffff617224 */ /* 0x000fe400078e0058 */
[----:B------:R-:W-:Y:S02]  /*4910*/  IMAD.MOV.U32 R89, RZ, RZ, R86 ;  /* 0x000000ffff597224 */ /* 0x000fe400078e0056 */
[----:B------:R-:W-:Y:S02]  /*4920*/  IMAD.MOV.U32 R17, RZ, RZ, R80 ;  /* 0x000000ffff117224 */ /* 0x000fe400078e0050 */
[----:B------:R-:W-:Y:S02]  /*4930*/  IMAD.MOV.U32 R88, RZ, RZ, R87 ;  /* 0x000000ffff587224 */ /* 0x000fe400078e0057 */
[----:B------:R-:W-:-:S02]  /*4940*/  IMAD.MOV.U32 R86, RZ, RZ, R84 ;  /* 0x000000ffff567224 */ /* 0x000fc400078e0054 */
[----:B------:R-:W-:Y:S02]  /*4950*/  IMAD.MOV.U32 R5, RZ, RZ, R78 ;  /* 0x000000ffff057224 */ /* 0x000fe400078e004e */
        /* <DEDUP_REMOVED lines=8> */
[----:B-1----:R-:W-:Y:S02]  /*49e0*/  IMAD.MOV.U32 R103, RZ, RZ, R93 ;  /* 0x000000ffff677224 */ /* 0x002fe400078e005d */
[----:B----4-:R-:W-:Y:S02]  /*49f0*/  IMAD.MOV.U32 R101, RZ, RZ, R90 ;  /* 0x000000ffff657224 */ /* 0x010fe400078e005a */
[----:B--2---:R-:W-:-:S02]  /*4a00*/  IMAD.MOV.U32 R99, RZ, RZ, R91 ;  /* 0x000000ffff637224 */ /* 0x004fc400078e005b */
[----:B------:R-:W-:Y:S02]  /*4a10*/  IMAD.MOV.U32 R85, RZ, RZ, R83 ;  /* 0x000000ffff557224 */ /* 0x000fe400078e0053 */
[----:B------:R-:W-:Y:S02]  /*4a20*/  IMAD.MOV.U32 R82, RZ, RZ, R81 ;  /* 0x000000ffff527224 */ /* 0x000fe400078e0051 */
[----:B------:R-:W-:-:S04]  /*4a30*/  IMAD.WIDE R72, R107, 0x2, R72 ;  /* 0x000000026b487825 */ /* 0x000fc800078e0248 */
[----:B------:R-:W-:-:S04]  /*4a40*/  IMAD.WIDE R70, R107, 0x2, R70 ;  /* 0x000000026b467825 */ /* 0x000fc800078e0246 */
[----:B------:R-:W-:Y:S02]  /*4a50*/  IMAD.MOV.U32 R76, RZ, RZ, R74 ;  /* 0x000000ffff4c7224 */ /* 0x000fe400078e004a */
[----:B------:R-:W-:Y:S02]  /*4a60*/  IMAD.MOV.U32 R77, RZ, RZ, R75 ;  /* 0x000000ffff4d7224 */ /* 0x000fe400078e004b */
[----:B------:R-:W-:Y:S02]  /*4a70*/  IMAD.MOV.U32 R65, RZ, RZ, R10 ;  /* 0x000000ffff417224 */ /* 0x000fe400078e000a */
[----:B------:R-:W-:Y:S02]  /*4a80*/  IMAD.MOV.U32 R64, RZ, RZ, R11 ;  /* 0x000000ffff407224 */ /* 0x000fe400078e000b */
[----:B------:R-:W-:-:S04]  /*4a90*/  IMAD.WIDE R58, R107, 0x2, R58 ;  /* 0x000000026b3a7825 */ /* 0x000fc800078e023a */
[----:B------:R-:W-:-:S04]  /*4aa0*/  IMAD.WIDE R60, R107, 0x2, R60 ;  /* 0x000000026b3c7825 */ /* 0x000fc800078e023c */
[----:B------:R-:W-:Y:S02]  /*4ab0*/  IMAD.MOV.U32 R49, RZ, RZ, R8 ;  /* 0x000000ffff317224 */ /* 0x000fe400078e0008 */
[----:B------:R-:W-:Y:S02]  /*4ac0*/  IMAD.MOV.U32 R48, RZ, RZ, R9 ;  /* 0x000000ffff307224 */ /* 0x000fe400078e0009 */
[----:B------:R-:W-:-:S04]  /*4ad0*/  IMAD.WIDE R44, R107, 0x2, R44 ;  /* 0x000000026b2c7825 */ /* 0x000fc800078e022c */
[----:B------:R-:W-:-:S04]  /*4ae0*/  IMAD.WIDE R40, R107, 0x2, R40 ;  /* 0x000000026b287825 */ /* 0x000fc800078e0228 */
[----:B------:R-:W-:-:S04]  /*4af0*/  IMAD.WIDE R42, R107, 0x2, R42 ;  /* 0x000000026b2a7825 */ /* 0x000fc800078e022a */
[----:B-----5:R-:W-:-:S04]  /*4b00*/  IMAD.WIDE R46, R0, 0x2, R46 ;  /* 0x00000002002e7825 */ /* 0x020fc800078e022e */
[----:B------:R-:W-:Y:S02]  /*4b10*/  IMAD.MOV.U32 R23, RZ, RZ, R6 ;  /* 0x000000ffff177224 */ /* 0x000fe400078e0006 */
[----:B------:R-:W-:Y:S01]  /*4b20*/  IMAD.MOV.U32 R22, RZ, RZ, R7 ;  /* 0x000000ffff167224 */ /* 0x000fe200078e0007 */
[----:B------:R-:W-:Y:S06]  /*4b30*/  @P0 BRA `(.L_x_1) ;  /* 0xffffffdc00d80947 */ /* 0x000fec000383ffff */
[----:B------:R-:W-:Y:S02]  /*4b40*/  F2FP.F16.F32.PACK_AB R10, R31, R27 ;  /* 0x0000001b1f0a723e */ /* 0x000fe400000000ff */
[----:B------:R-:W-:Y:S02]  /*4b50*/  F2FP.F16.F32.PACK_AB R6, R29, R25 ;  /* 0x000000191d06723e */ /* 0x000fe400000000ff */
[----:B------:R-:W-:Y:S02]  /*4b60*/  F2FP.F16.F32.PACK_AB R11, R39, R35 ;  /* 0x00000023270b723e */ /* 0x000fe400000000ff */
[----:B------:R-:W-:Y:S02]  /*4b70*/  F2FP.F16.F32.PACK_AB R27, R38, R34 ;  /* 0x00000022261b723e */ /* 0x000fe400000000ff */
[----:B------:R-:W-:Y:S02]  /*4b80*/  F2FP.F16.F32.PACK_AB R26, R30, R26 ;  /* 0x0000001a1e1a723e */ /* 0x000fe400000000ff */
[----:B------:R-:W-:-:S02]  /*4b90*/  F2FP.F16.F32.PACK_AB R7, R37, R33 ;  /* 0x000000212507723e */ /* 0x000fc400000000ff */
[----:B------:R-:W-:Y:S02]  /*4ba0*/  F2FP.F16.F32.PACK_AB R25, R36, R32 ;  /* 0x000000202419723e */ /* 0x000fe400000000ff */
[----:B------:R-:W-:-:S07]  /*4bb0*/  F2FP.F16.F32.PACK_AB R24, R28, R24 ;  /* 0x000000181c18723e */ /* 0x000fce00000000ff */
.L_x_0:
[----:B------:R-:W2:Y:S01]  /*4bc0*/  LDL.LU R13, [R1+0x1c] ;  /* 0x00001c00010d7983 */ /* 0x000ea20000300800 */
[----:B------:R-:W-:Y:S01]  /*4bd0*/  ULDC UR4, c[0x0][0x244] ;  /* 0x0000910000047ab9 */ /* 0x000fe20000000800 */
[----:B------:R-:W-:Y:S01]  /*4be0*/  ULDC.64 UR8, c[0x0][0x228] ;  /* 0x00008a0000087ab9 */ /* 0x000fe20000000a00 */
[----:B------:R-:W-:Y:S01]  /*4bf0*/  ULDC.64 UR6, c[0x0][0x220] ;  /* 0x0000880000067ab9 */ /* 0x000fe20000000a00 */
[----:B------:R-:W3:Y:S01]  /*4c00*/  LDL.LU R40, [R1+0x18] ;  /* 0x0000180001287983 */ /* 0x000ee20000300800 */
[----:B------:R-:W0:Y:S02]  /*4c10*/  S2R R16, SR_TID.X ;  /* 0x0000000000107919 */ /* 0x000e240000002100 */
[C---:B0-----:R-:W-:Y:S02]  /*4c20*/  IMAD.SHL.U32 R0, R16.reuse, 0x20, RZ ;  /* 0x0000002010007824 */ /* 0x041fe400078e00ff */
[C---:B------:R-:W-:Y:S01]  /*4c30*/  IMAD.SHL.U32 R2, R16.reuse, 0x4, RZ ;  /* 0x0000000410027824 */ /* 0x040fe200078e00ff */
[----:B------:R-:W-:-:S02]  /*4c40*/  LOP3.LUT R9, R16, 0x180, RZ, 0xc0, !PT ;  /* 0x0000018010097812 */ /* 0x000fc400078ec0ff */
[----:B------:R-:W-:Y:S02]  /*4c50*/  LOP3.LUT R3, R16, 0xc, RZ, 0xc0, !PT ;  /* 0x0000000c10037812 */ /* 0x000fe400078ec0ff */
[----:B------:R-:W-:Y:S02]  /*4c60*/  LOP3.LUT R0, R0, 0x60, RZ, 0xc0, !PT ;  /* 0x0000006000007812 */ /* 0x000fe400078ec0ff */
[----:B------:R-:W-:Y:S02]  /*4c70*/  LOP3.LUT R2, R2, 0x180, RZ, 0xc0, !PT ;  /* 0x0000018002027812 */ /* 0x000fe400078ec0ff */
[----:B------:R-:W-:Y:S01]  /*4c80*/  SHF.R.S32.HI R8, RZ, 0x4, R16 ;  /* 0x00000004ff087819 */ /* 0x000fe20000011410 */
[----:B------:R-:W-:Y:S02]  /*4c90*/  IMAD R4, R9, 0x8, R0 ;  /* 0x0000000809047824 */ /* 0x000fe400078e0200 */
[----:B------:R-:W-:Y:S01]  /*4ca0*/  IMAD R5, R3, 0x2, R2 ;  /* 0x0000000203057824 */ /* 0x000fe200078e0202 */
[----:B------:R-:W-:-:S03]  /*4cb0*/  SGXT R0, R8, 0x1 ;  /* 0x000000010800781a */ /* 0x000fc60000000200 */
[----:B------:R-:W-:-:S05]  /*4cc0*/  IMAD.IADD R5, R4, 0x1, R5 ;  /* 0x0000000104057824 */ /* 0x000fca00078e0205 */
[----:B------:R-:W-:Y:S01]  /*4cd0*/  LOP3.LUT R0, R5, 0x1020, R0, 0x78, !PT ;  /* 0x0000102005007812 */ /* 0x000fe200078e7800 */
[----:B------:R-:W-:Y:S03]  /*4ce0*/  BAR.SYNC.DEFER_BLOCKING 0x0 ;  /* 0x0000000000007b1d */ /* 0x000fe60000010000 */
[----:B------:R-:W-:Y:S02]  /*4cf0*/  LOP3.LUT R4, R0, 0x40, RZ, 0x3c, !PT ;  /* 0x0000004000047812 */ /* 0x000fe400078e3cff */
[----:B------:R-:W-:-:S05]  /*4d00*/  LOP3.LUT R2, R16, 0x7f, RZ, 0xc0, !PT ;  /* 0x0000007f10027812 */ /* 0x000fca00078ec0ff */
[----:B------:R-:W-:Y:S01]  /*4d10*/  IMAD R3, R3, 0x80, R2 ;  /* 0x0000008003037824 */ /* 0x000fe200078e0202 */
[----:B------:R-:W-:Y:S04]  /*4d20*/  STS.64 [R0+UR5], R24 ;  /* 0x0000001800007988 */ /* 0x000fe80008000a05 */
[----:B------:R-:W-:Y:S04]  /*4d30*/  STS.64 [R0+UR5+0x200], R6 ;  /* 0x0002000600007988 */ /* 0x000fe80008000a05 */
[----:B------:R-:W-:Y:S04]  /*4d40*/  STS.64 [R4+UR5+0x2000], R26 ;  /* 0x0020001a04007988 */ /* 0x000fe80008000a05 */
[----:B------:R-:W-:Y:S01]  /*4d50*/  STS.64 [R4+UR5+0x2200], R10 ;  /* 0x0022000a04007988 */ /* 0x000fe20008000a05 */
[----:B------:R-:W-:Y:S01]  /*4d60*/  IMAD.SHL.U32 R3, R3, 0x8, RZ ;  /* 0x0000000803037824 */ /* 0x000fe200078e00ff */
[----:B------:R-:W-:-:S04]  /*4d70*/  SHF.R.U32.HI R2, RZ, 0x2, R9 ;  /* 0x00000002ff027819 */ /* 0x000fc80000011609 */
[----:B------:R-:W-:Y:S01]  /*4d80*/  LOP3.LUT R12, R3, R2, RZ, 0x3c, !PT ;  /* 0x00000002030c7212 */ /* 0x000fe200078e3cff */
[----:B------:R-:W-:Y:S01]  /*4d90*/  BAR.SYNC.DEFER_BLOCKING 0x0 ;  /* 0x0000000000007b1d */ /* 0x000fe20000010000 */
[----:B------:R-:W-:-:S04]  /*4da0*/  SHF.R.U32.HI R28, RZ, 0x6, R16 ;  /* 0x00000006ff1c7819 */ /* 0x000fc80000011610 */
[----:B------:R-:W-:Y:S01]  /*4db0*/  SGXT.U32 R28, R28, 0x3 ;  /* 0x000000031c1c781a */ /* 0x000fe20000000000 */
[----:B------:R-:W0:Y:S04]  /*4dc0*/  LDS.64 R14, [R12+UR5] ;  /* 0x000000050c0e7984 */ /* 0x000e280008000a00 */
[----:B------:R-:W-:Y:S04]  /*4dd0*/  LDS.64 R16, [R12+UR5+0x400] ;  /* 0x000400050c107984 */ /* 0x000fe80008000a00 */
[----:B------:R-:W1:Y:S04]  /*4de0*/  LDS.64 R18, [R12+UR5+0x800] ;  /* 0x000800050c127984 */ /* 0x000e680008000a00 */
[----:B------:R-:W4:Y:S01]  /*4df0*/  LDS.64 R20, [R12+UR5+0xc00] ;  /* 0x000c00050c147984 */ /* 0x000f220008000a00 */
[----:B0-----:R-:W-:-:S02]  /*4e00*/  PRMT R11, R14, 0x7632, R11 ;  /* 0x000076320e0b7816 */ /* 0x001fc4000000000b */
[----:B-1----:R-:W-:Y:S01]  /*4e10*/  PRMT R24, R18, 0x7632, R24 ;  /* 0x0000763212187816 */ /* 0x002fe20000000018 */
[C---:B--2---:R-:W-:Y:S01]  /*4e20*/  IMAD R3, R13.reuse, UR4, RZ ;  /* 0x000000040d037c24 */ /* 0x044fe2000f8e02ff */
[----:B------:R-:W-:Y:S01]  /*4e30*/  ISETP.GE.AND P0, PT, R13, UR8, PT ;  /* 0x000000080d007c0c */ /* 0x000fe2000bf06270 */
[----:B------:R-:W-:Y:S01]  /*4e40*/  ULDC UR4, c[0x0][0x248] ;  /* 0x0000920000047ab9 */ /* 0x000fe20000000800 */
[C---:B---3--:R-:W-:Y:S02]  /*4e50*/  LOP3.LUT R2, R40.reuse, R28, RZ, 0xfc, !PT ;  /* 0x0000001c28027212 */ /* 0x048fe400078efcff */
[----:B------:R-:W-:Y:S02]  /*4e60*/  LOP3.LUT R0, R40, 0x8, R28, 0xfe, !PT ;  /* 0x0000000828007812 */ /* 0x000fe400078efe1c */
[----:B------:R-:W-:Y:S01]  /*4e70*/  LEA R22, P3, R3, UR6, 0x1 ;  /* 0x0000000603167c11 */ /* 0x000fe2000f8608ff */
[----:B------:R-:W-:Y:S01]  /*4e80*/  IMAD R5, R2, UR4, RZ ;  /* 0x0000000402057c24 */ /* 0x000fe2000f8e02ff */
[C---:B------:R-:W-:Y:S01]  /*4e90*/  ISETP.LT.AND P1, PT, R0.reuse, UR9, !P0 ;  /* 0x0000000900007c0c */ /* 0x040fe2000c721270 */
[----:B------:R-:W-:Y:S01]  /*4ea0*/  IMAD R0, R0, UR4, RZ ;  /* 0x0000000400007c24 */ /* 0x000fe2000f8e02ff */
[----:B------:R-:W-:-:S02]  /*4eb0*/  ISETP.LT.AND P2, PT, R2, UR9, !P0 ;  /* 0x0000000902007c0c */ /* 0x000fc4000c741270 */
[----:B------:R-:W-:Y:S02]  /*4ec0*/  LEA.HI.X.SX32 R23, R3, UR7, 0x1, P3 ;  /* 0x0000000703177c11 */ /* 0x000fe400098f0eff */
[CC--:B------:R-:W-:Y:S02]  /*4ed0*/  LEA R2, P3, R5.reuse, R22.reuse, 0x1 ;  /* 0x0000001605027211 */ /* 0x0c0fe400078608ff */
[----:B------:R-:W-:Y:S02]  /*4ee0*/  LOP3.LUT R6, R40, 0x10, R28, 0xfe, !PT ;  /* 0x0000001028067812 */ /* 0x000fe400078efe1c */
[----:B------:R-:W-:Y:S02]  /*4ef0*/  LEA R4, P4, R0, R22, 0x1 ;  /* 0x0000001600047211 */ /* 0x000fe400078808ff */
[-C--:B------:R-:W-:Y:S01]  /*4f00*/  LEA.HI.X.SX32 R3, R5, R23.reuse, 0x1, P3 ;  /* 0x0000001705037211 */ /* 0x080fe200018f0eff */
[----:B------:R-:W-:Y:S01]  /*4f10*/  IMAD R7, R6, UR4, RZ ;  /* 0x0000000406077c24 */ /* 0x000fe2000f8e02ff */
[----:B------:R-:W-:-:S02]  /*4f20*/  LEA.HI.X.SX32 R5, R0, R23, 0x1, P4 ;  /* 0x0000001700057211 */ /* 0x000fc400020f0eff */
[--C-:B------:R-:W-:Y:S02]  /*4f30*/  LOP3.LUT R0, R40, 0x18, R28.reuse, 0xfe, !PT ;  /* 0x0000001828007812 */ /* 0x100fe400078efe1c */
[----:B------:R-:W-:Y:S02]  /*4f40*/  ISETP.LT.AND P6, PT, R6, UR9, !P0 ;  /* 0x0000000906007c0c */ /* 0x000fe4000c7c1270 */
[C---:B------:R-:W-:Y:S01]  /*4f50*/  LEA R6, P3, R7.reuse, R22, 0x1 ;  /* 0x0000001607067211 */ /* 0x040fe200078608ff */
[C---:B------:R-:W-:Y:S01]  /*4f60*/  IMAD R10, R0.reuse, UR4, RZ ;  /* 0x00000004000a7c24 */ /* 0x040fe2000f8e02ff */
[----:B------:R-:W-:Y:S02]  /*4f70*/  ISETP.LT.AND P5, PT, R0, UR9, !P0 ;  /* 0x0000000900007c0c */ /* 0x000fe4000c7a1270 */
[----:B------:R-:W-:Y:S01]  /*4f80*/  LOP3.LUT R9, R40, 0x20, R28, 0xfe, !PT ;  /* 0x0000002028097812 */ /* 0x000fe200078efe1c */
[----:B------:R0:W-:Y:S01]  /*4f90*/  @P2 STG.E.U16 desc[UR40][R2.64], R14 ;  /* 0x0000000e02002986 */ /* 0x0001e2000c101528 */
[----:B------:R-:W-:-:S02]  /*4fa0*/  LEA.HI.X.SX32 R7, R7, R23, 0x1, P3 ;  /* 0x0000001707077211 */ /* 0x000fc400018f0eff */
[--C-:B------:R-:W-:Y:S02]  /*4fb0*/  LOP3.LUT R8, R40, 0x28, R28.reuse, 0xfe, !PT ;  /* 0x0000002828087812 */ /* 0x100fe400078efe1c */
[C---:B------:R-:W-:Y:S01]  /*4fc0*/  ISETP.LT.AND P2, PT, R9.reuse, UR9, !P0 ;  /* 0x0000000909007c0c */ /* 0x040fe2000c741270 */
[----:B------:R-:W-:Y:S01]  /*4fd0*/  IMAD R9, R9, UR4, RZ ;  /* 0x0000000409097c24 */ /* 0x000fe2000f8e02ff */
[----:B------:R1:W-:Y:S01]  /*4fe0*/  @P1 STG.E.U16 desc[UR40][R4.64], R11 ;  /* 0x0000000b04001986 */ /* 0x0003e2000c101528 */
[-C--:B0-----:R-:W-:Y:S02]  /*4ff0*/  LEA R2, P3, R10, R22.reuse, 0x1 ;  /* 0x000000160a027211 */ /* 0x081fe400078608ff */
[----:B------:R-:W-:Y:S02]  /*5000*/  LOP3.LUT R0, R40, 0x30, R28, 0xfe, !PT ;  /* 0x0000003028007812 */ /* 0x000fe400078efe1c */
[----:B------:R-:W-:Y:S02]  /*5010*/  LEA.HI.X.SX32 R3, R10, R23, 0x1, P3 ;  /* 0x000000170a037211 */ /* 0x000fe400018f0eff */
[----:B-1----:R-:W-:Y:S01]  /*5020*/  PRMT R5, R15, 0x7632, R5 ;  /* 0x000076320f057816 */ /* 0x002fe20000000005 */
[C---:B------:R-:W-:Y:S01]  /*5030*/  IMAD R11, R8.reuse, UR4, RZ ;  /* 0x00000004080b7c24 */ /* 0x040fe2000f8e02ff */
[----:B------:R-:W-:Y:S01]  /*5040*/  ISETP.LT.AND P1, PT, R8, UR9, !P0 ;  /* 0x0000000908007c0c */ /* 0x000fe2000c721270 */
[----:B------:R0:W-:Y:S01]  /*5050*/  @P6 STG.E.U16 desc[UR40][R6.64], R15 ;  /* 0x0000000f06006986 */ /* 0x0001e2000c101528 */
[----:B------:R-:W-:-:S02]  /*5060*/  LEA R4, P4, R9, R22, 0x1 ;  /* 0x0000001609047211 */ /* 0x000fc400078808ff */
[C---:B------:R-:W-:Y:S01]  /*5070*/  ISETP.LT.AND P3, PT, R0.reuse, UR9, !P0 ;  /* 0x0000000900007c0c */ /* 0x040fe2000c761270 */
[----:B------:R1:W-:Y:S01]  /*5080*/  @P5 STG.E.U16 desc[UR40][R2.64], R5 ;  /* 0x0000000502005986 */ /* 0x0003e2000c101528 */
[----:B------:R-:W-:Y:S01]  /*5090*/  IMAD R0, R0, UR4, RZ ;  /* 0x0000000400007c24 */ /* 0x000fe2000f8e02ff */
[----:B------:R-:W-:Y:S02]  /*50a0*/  LOP3.LUT R10, R40, 0x38, R28, 0xfe, !PT ;  /* 0x00000038280a7812 */ /* 0x000fe400078efe1c */
[----:B------:R-:W-:Y:S02]  /*50b0*/  PRMT R14, R16, 0x7632, R14 ;  /* 0x00007632100e7816 */ /* 0x000fe4000000000e */
[----:B0-----:R-:W-:Y:S02]  /*50c0*/  LEA R6, P5, R11, R22, 0x1 ;  /* 0x000000160b067211 */ /* 0x001fe400078a08ff */
[----:B-1----:R-:W-:Y:S02]  /*50d0*/  LEA.HI.X.SX32 R5, R9, R23, 0x1, P4 ;  /* 0x0000001709057211 */ /* 0x002fe400020f0eff */
[----:B------:R-:W-:-:S02]  /*50e0*/  LOP3.LUT R3, R40, 0x40, R28, 0xfe, !PT ;  /* 0x0000004028037812 */ /* 0x000fc400078efe1c */
[-C--:B------:R-:W-:Y:S01]  /*50f0*/  LEA.HI.X.SX32 R7, R11, R23.reuse, 0x1, P5 ;  /* 0x000000170b077211 */ /* 0x080fe200028f0eff */
[----:B------:R0:W-:Y:S01]  /*5100*/  @P2 STG.E.U16 desc[UR40][R4.64], R16 ;  /* 0x0000001004002986 */ /* 0x0001e2000c101528 */
[----:B------:R-:W-:Y:S02]  /*5110*/  LEA R8, P6, R0, R22, 0x1 ;  /* 0x0000001600087211 */ /* 0x000fe400078c08ff */
[----:B------:R-:W-:Y:S02]  /*5120*/  LOP3.LUT R2, R40, 0x48, R28, 0xfe, !PT ;  /* 0x0000004828027812 */ /* 0x000fe400078efe1c */
[C---:B------:R-:W-:Y:S01]  /*5130*/  ISETP.LT.AND P4, PT, R10.reuse, UR9, !P0 ;  /* 0x000000090a007c0c */ /* 0x040fe2000c781270 */
[----:B------:R-:W-:Y:S01]  /*5140*/  IMAD R10, R10, UR4, RZ ;  /* 0x000000040a0a7c24 */ /* 0x000fe2000f8e02ff */
[C---:B------:R-:W-:Y:S01]  /*5150*/  ISETP.LT.AND P5, PT, R3.reuse, UR9, !P0 ;  /* 0x0000000903007c0c */ /* 0x040fe2000c7a1270 */
[----:B------:R1:W-:Y:S01]  /*5160*/  @P1 STG.E.U16 desc[UR40][R6.64], R14 ;  /* 0x0000000e06001986 */ /* 0x0003e2000c101528 */
[----:B------:R-:W-:Y:S01]  /*5170*/  LEA.HI.X.SX32 R9, R0, R23, 0x1, P6 ;  /* 0x0000001700097211 */ /* 0x000fe200030f0eff */
[----:B0-----:R-:W-:Y:S01]  /*5180*/  IMAD R5, R3, UR4, RZ ;  /* 0x0000000403057c24 */ /* 0x001fe2000f8e02ff */
[----:B------:R-:W-:-:S03]  /*5190*/  ISETP.LT.AND P6, PT, R2, UR9, !P0 ;  /* 0x0000000902007c0c */ /* 0x000fc6000c7c1270 */
[----:B------:R0:W-:Y:S01]  /*51a0*/  @P3 STG.E.U16 desc[UR40][R8.64], R17 ;  /* 0x0000001108003986 */ /* 0x0001e2000c101528 */
[CC--:B------:R-:W-:Y:S01]  /*51b0*/  LEA R4, P2, R5.reuse, R22.reuse, 0x1 ;  /* 0x0000001605047211 */ /* 0x0c0fe200078408ff */
[----:B-1----:R-:W-:Y:S01]  /*51c0*/  IMAD R7, R2, UR4, RZ ;  /* 0x0000000402077c24 */ /* 0x002fe2000f8e02ff */
[C---:B------:R-:W-:Y:S02]  /*51d0*/  LEA R2, P1, R10.reuse, R22, 0x1 ;  /* 0x000000160a027211 */ /* 0x040fe400078208ff */
[-C--:B------:R-:W-:Y:S02]  /*51e0*/  LEA.HI.X.SX32 R5, R5, R23.reuse, 0x1, P2 ;  /* 0x0000001705057211 */ /* 0x080fe400010f0eff */
[----:B------:R-:W-:Y:S02]  /*51f0*/  LEA.HI.X.SX32 R3, R10, R23, 0x1, P1 ;  /* 0x000000170a037211 */ /* 0x000fe400008f0eff */
[----:B0-----:R-:W-:Y:S02]  /*5200*/  PRMT R17, R17, 0x7632, R17 ;  /* 0x0000763211117816 */ /* 0x001fe40000000011 */
[----:B------:R-:W-:-:S02]  /*5210*/  LOP3.LUT R9, R40, 0x58, R28, 0xfe, !PT ;  /* 0x0000005828097812 */ /* 0x000fc400078efe1c */
[CC--:B------:R-:W-:Y:S02]  /*5220*/  LEA R6, P3, R7.reuse, R22.reuse, 0x1 ;  /* 0x0000001607067211 */ /* 0x0c0fe400078608ff */
[C-C-:B------:R-:W-:Y:S01]  /*5230*/  LOP3.LUT R10, R40.reuse, 0x50, R28.reuse, 0xfe, !PT ;  /* 0x00000050280a7812 */ /* 0x140fe200078efe1c */
[----:B------:R0:W-:Y:S01]  /*5240*/  @P4 STG.E.U16 desc[UR40][R2.64], R17 ;  /* 0x0000001102004986 */ /* 0x0001e2000c101528 */
[--C-:B------:R-:W-:Y:S02]  /*5250*/  LOP3.LUT R8, R40, 0x60, R28.reuse, 0xfe, !PT ;  /* 0x0000006028087812 */ /* 0x100fe400078efe1c */
[----:B------:R-:W-:Y:S01]  /*5260*/  LEA.HI.X.SX32 R7, R7, R23, 0x1, P3 ;  /* 0x0000001707077211 */ /* 0x000fe200018f0eff */
[----:B------:R1:W-:Y:S01]  /*5270*/  @P5 STG.E.U16 desc[UR40][R4.64], R18 ;  /* 0x0000001204005986 */ /* 0x0003e2000c101528 */
[C---:B------:R-:W-:Y:S01]  /*5280*/  ISETP.LT.AND P5, PT, R10.reuse, UR9, !P0 ;  /* 0x000000090a007c0c */ /* 0x040fe2000c7a1270 */
[----:B------:R-:W-:Y:S01]  /*5290*/  IMAD R10, R10, UR4, RZ ;  /* 0x000000040a0a7c24 */ /* 0x000fe2000f8e02ff */
[C---:B------:R-:W-:Y:S01]  /*52a0*/  ISETP.LT.AND P4, PT, R9.reuse, UR9, !P0 ;  /* 0x0000000909007c0c */ /* 0x040fe2000c781270 */
[----:B------:R-:W-:Y:S01]  /*52b0*/  IMAD R9, R9, UR4, RZ ;  /* 0x0000000409097c24 */ /* 0x000fe2000f8e02ff */
[----:B------:R-:W-:Y:S01]  /*52c0*/  LOP3.LUT R13, R40, 0x70, R28, 0xfe, !PT ;  /* 0x00000070280d7812 */ /* 0x000fe200078efe1c */
[----:B------:R-:W-:Y:S01]  /*52d0*/  IMAD R12, R8, UR4, RZ ;  /* 0x00000004080c7c24 */ /* 0x000fe2000f8e02ff */
[----:B------:R2:W-:Y:S01]  /*52e0*/  @P6 STG.E.U16 desc[UR40][R6.64], R24 ;  /* 0x0000001806006986 */ /* 0x0005e2000c101528 */
[----:B0-----:R-:W-:-:S02]  /*52f0*/  LEA R2, P6, R10, R22, 0x1 ;  /* 0x000000160a027211 */ /* 0x001fc400078c08ff */
[----:B------:R-:W-:Y:S01]  /*5300*/  IMAD R15, R13, UR4, RZ ;  /* 0x000000040d0f7c24 */ /* 0x000fe2000f8e02ff */
[CC--:B-1----:R-:W-:Y:S02]  /*5310*/  LEA R4, P1, R9.reuse, R22.reuse, 0x1 ;  /* 0x0000001609047211 */ /* 0x0c2fe400078208ff */
[--C-:B------:R-:W-:Y:S02]  /*5320*/  LOP3.LUT R11, R40, 0x68, R28.reuse, 0xfe, !PT ;  /* 0x00000068280b7812 */ /* 0x100fe400078efe1c */
[-C--:B------:R-:W-:Y:S02]  /*5330*/  LEA.HI.X.SX32 R3, R10, R23.reuse, 0x1, P6 ;  /* 0x000000170a037211 */ /* 0x080fe400030f0eff */
[----:B------:R-:W-:Y:S02]  /*5340*/  LEA.HI.X.SX32 R5, R9, R23, 0x1, P1 ;  /* 0x0000001709057211 */ /* 0x000fe400008f0eff */
[-C--:B--2---:R-:W-:Y:S02]  /*5350*/  LEA R6, P2, R12, R22.reuse, 0x1 ;  /* 0x000000160c067211 */ /* 0x084fe400078408ff */
[----:B------:R-:W-:Y:S01]  /*5360*/  LEA R10, P1, R15, R22, 0x1 ;  /* 0x000000160f0a7211 */ /* 0x000fe200078208ff */
[----:B------:R-:W-:Y:S01]  /*5370*/  IMAD R14, R11, UR4, RZ ;  /* 0x000000040b0e7c24 */ /* 0x000fe2000f8e02ff */
[----:B------:R-:W-:-:S02]  /*5380*/  LOP3.LUT R0, R40, 0x78, R28, 0xfe, !PT ;  /* 0x0000007828007812 */ /* 0x000fc400078efe1c */
[-C--:B------:R-:W-:Y:S02]  /*5390*/  LEA.HI.X.SX32 R7, R12, R23.reuse, 0x1, P2 ;  /* 0x000000170c077211 */ /* 0x080fe400010f0eff */
[----:B------:R-:W-:Y:S02]  /*53a0*/  ISETP.LT.AND P3, PT, R8, UR9, !P0 ;  /* 0x0000000908007c0c */ /* 0x000fe4000c761270 */
[----:B------:R-:W-:Y:S02]  /*53b0*/  ISETP.LT.AND P2, PT, R11, UR9, !P0 ;  /* 0x000000090b007c0c */ /* 0x000fe4000c741270 */
[----:B------:R-:W-:Y:S02]  /*53c0*/  LEA.HI.X.SX32 R11, R15, R23, 0x1, P1 ;  /* 0x000000170f0b7211 */ /* 0x000fe400008f0eff */
[----:B------:R-:W-:Y:S02]  /*53d0*/  ISETP.LT.AND P1, PT, R13, UR9, !P0 ;  /* 0x000000090d007c0c */ /* 0x000fe4000c721270 */
[C---:B------:R-:W-:Y:S01]  /*53e0*/  ISETP.LT.AND P0, PT, R0.reuse, UR9, !P0 ;  /* 0x0000000900007c0c */ /* 0x040fe2000c701270 */
[----:B------:R-:W-:Y:S01]  /*53f0*/  IMAD R16, R0, UR4, RZ ;  /* 0x0000000400107c24 */ /* 0x000fe2000f8e02ff */
[----:B------:R-:W-:Y:S01]  /*5400*/  LEA R8, P6, R14, R22, 0x1 ;  /* 0x000000160e087211 */ /* 0x000fe200078c08ff */
[----:B------:R4:W-:Y:S01]  /*5410*/  @P5 STG.E.U16 desc[UR40][R2.64], R19 ;  /* 0x0000001302005986 */ /* 0x0009e2000c101528 */
[----:B------:R-:W-:-:S02]  /*5420*/  PRMT R0, R19, 0x7632, R0 ;  /* 0x0000763213007816 */ /* 0x000fc40000000000 */
[----:B------:R-:W-:-:S03]  /*5430*/  LEA.HI.X.SX32 R9, R14, R23, 0x1, P6 ;  /* 0x000000170e097211 */ /* 0x000fc600030f0eff */
[----:B------:R0:W-:Y:S01]  /*5440*/  @P4 STG.E.U16 desc[UR40][R4.64], R0 ;  /* 0x0000000004004986 */ /* 0x0001e2000c101528 */
[----:B------:R-:W-:Y:S02]  /*5450*/  LEA R12, P6, R16, R22, 0x1 ;  /* 0x00000016100c7211 */ /* 0x000fe400078c08ff */
[----:B----4-:R-:W-:Y:S01]  /*5460*/  PRMT R3, R20, 0x7632, R3 ;  /* 0x0000763214037816 */ /* 0x010fe20000000003 */
[----:B------:R0:W-:Y:S04]  /*5470*/  @P3 STG.E.U16 desc[UR40][R6.64], R20 ;  /* 0x0000001406003986 */ /* 0x0001e8000c101528 */
[----:B------:R0:W-:Y:S01]  /*5480*/  @P2 STG.E.U16 desc[UR40][R8.64], R3 ;  /* 0x0000000308002986 */ /* 0x0001e2000c101528 */
[----:B------:R-:W-:-:S03]  /*5490*/  LEA.HI.X.SX32 R13, R16, R23, 0x1, P6 ;  /* 0x00000017100d7211 */ /* 0x000fc600030f0eff */
[----:B------:R0:W-:Y:S01]  /*54a0*/  @P1 STG.E.U16 desc[UR40][R10.64], R21 ;  /* 0x000000150a001986 */ /* 0x0001e2000c101528 */
[----:B------:R-:W-:Y:S05]  /*54b0*/  @!P0 EXIT ;  /* 0x000000000000894d */ /* 0x000fea0003800000 */
[----:B0-----:R-:W-:-:S05]  /*54c0*/  PRMT R6, R21, 0x7632, R6 ;  /* 0x0000763215067816 */ /* 0x001fca0000000006 */
[----:B------:R-:W-:Y:S01]  /*54d0*/  STG.E.U16 desc[UR40][R12.64], R6 ;  /* 0x000000060c007986 */ /* 0x000fe2000c101528 */
[----:B------:R-:W-:Y:S05]  /*54e0*/  EXIT ;  /* 0x000000000000794d */ /* 0x000fea0003800000 */
.L_x_2:
[----:B------:R-:W-:-:S00]  /*54f0*/  BRA `(.L_x_2) ;  /* 0xfffffffc00fc7947 */ /* 0x000fc0000383ffff */
[----:B------:R-:W-:-:S00]  /*5500*/  NOP ;  /* 0x0000000000007918 */ /* 0x000fc00000000000 */
[----:B------:R-:W-:-:S00]  /*5510*/  NOP ;  /* 0x0000000000007918 */ /* 0x000fc00000000000 */
[----:B------:R-:W-:-:S00]  /*5520*/  NOP ;  /* 0x0000000000007918 */ /* 0x000fc00000000000 */
[----:B------:R-:W-:-:S00]  /*5530*/  NOP ;  /* 0x0000000000007918 */ /* 0x000fc00000000000 */
[----:B------:R-:W-:-:S00]  /*5540*/  NOP ;  /* 0x0000000000007918 */ /* 0x000fc00000000000 */
[----:B------:R-:W-:-:S00]  /*5550*/  NOP ;  /* 0x0000000000007918 */ /* 0x000fc00000000000 */
[----:B------:R-:W-:-:S00]  /*5560*/  NOP ;  /* 0x0000000000007918 */ /* 0x000fc00000000000 */
[----:B------:R-:W-:-:S00]  /*5570*/  NOP ;  /* 0x0000000000007918 */ /* 0x000fc00000000000 */
.L_x_3:


//--------------------- .nv.shared.matmul_kernel  --------------------------
	.section	.nv.shared.matmul_kernel,"aw",@nobits
	.sectionflags	@""
	.align	16
	.zero		1024


//--------------------- .nv.shared.reserved.0     --------------------------
	.section	.nv.shared.reserved.0,"aw",@nobits
	.weak		__nv_reservedSMEM_offset_0_alias
	.size		__nv_reservedSMEM_offset_0_alias, 0, 0
	.other		__nv_reservedSMEM_offset_0_alias,@"STO_CUDA_RESERVED_SHARED STV_DEFAULT"
__nv_reservedSMEM_offset_0_alias:
	.zero		0


//--------------------- .nv.constant0.matmul_kernel --------------------------
	.section	.nv.constant0.matmul_kernel,"a",@progbits
	.sectionflags	@""
	.align	4
.nv.constant0.matmul_kernel:
	.zero		608


//--------------------- SYMBOLS --------------------------

	.type		.nv.reservedSmem.offset0,@object
	.size		.nv.reservedSmem.offset0,0x4
